	.target	sm_90a

	.elftype	@"ET_EXEC"


//--------------------- .note.nv.tkinfo           --------------------------
	.section	.note.nv.tkinfo,"",@"SHT_NOTE"
	.sectionflags	@"SHF_NOTE_NV_TKINFO"
	.tkinfo
        /*0018*/ 	.word	0x00000002
        /*0030*/ 	.string	""
        /*0030*/ 	.string	"ptxas"
        /*0030*/ 	.string	"Cuda compilation tools, release 13.0, V13.0.88"
        /*0030*/ 	.string	"Build cuda_13.0.r13.0/compiler.36424714_0"
        /*0030*/ 	.string	"-arch sm_90a -m 64 "



//--------------------- .note.nv.cuinfo           --------------------------
	.section	.note.nv.cuinfo,"",@"SHT_NOTE"
	.sectionflags	@"SHF_NOTE_NV_CUINFO"
        /*0018*/ 	.short	0x0002
        /*001a*/ 	.short	0x005a
        /*001c*/ 	.short	0x0082
	.zero		2


//--------------------- .nv.info                  --------------------------
	.section	.nv.info,"",@"SHT_CUDA_INFO"
	.align	4


	//----- nvinfo : EIATTR_REGCOUNT
	.align		4
        /*0000*/ 	.byte	0x04, 0x2f
        /*0002*/ 	.short	(.L_12 - .L_11)
	.align		4
.L_11:
        /*0004*/ 	.word	index@(_ZN7cutlass13device_kernelINS_4gemm6kernel13GemmUniversalIN4cute5tupleIJiiiiEEENS1_10collective13CollectiveMmaINS1_37MainloopSm90TmaGmmaWarpSpecializedFP8ILi4ENS5_IJNS4_1CILi1EEESB_SB_EEENS1_35KernelTmaWarpSpecializedCooperativeEEENS5_IJNSA_ILi128EEESF_NSA_ILi32EEEEEENS_12float_e4m3_tENS5_IJlSB_lEEESI_SJ_NS4_8TiledMMAINS4_8MMA_AtomIJNS4_4SM904GMMA31MMA_64x128x32_F32E4M3E4M3_SS_TNILNSN_7ScaleInE1ELSP_1EEEEEENS4_6LayoutINS5_IJNSA_ILi2EEESB_SB_EEENS5_IJSB_NSA_ILi0EEESV_EEEEENS5_IJNS4_10UnderscoreESY_SY_EEEEENS4_13SM90_TMA_LOADENS4_14ComposedLayoutINS4_7SwizzleILi1ELi4ELi3EEENS4_18smem_ptr_flag_bitsILi8EEENSS_INS5_IJNSA_ILi8EEESG_EEENS5_IJSG_SB_EEEEEEEvNS4_8identityES11_S1B_vS1C_EENS_8epilogue10collective6detail29Sm90TmaWarpSpecializedAdapterINS1F_15DefaultEpilogueISI_SJ_SJ_NS1E_6thread17LinearCombinationISI_Li1EffLNS1J_9ScaleType4KindE0ELNS_15FloatRoundStyleE2ESI_EENS1_15EpilogueDefaultEEEEEvvEEEEvNT_6ParamsE)
        /*0008*/ 	.word	0x000000a8


	//----- nvinfo : EIATTR_FRAME_SIZE
	.align		4
.L_12:
        /*000c*/ 	.byte	0x04, 0x11
        /*000e*/ 	.short	(.L_14 - .L_13)
	.align		4
.L_13:
        /*0010*/ 	.word	index@(_ZN7cutlass13device_kernelINS_4gemm6kernel13GemmUniversalIN4cute5tupleIJiiiiEEENS1_10collective13CollectiveMmaINS1_37MainloopSm90TmaGmmaWarpSpecializedFP8ILi4ENS5_IJNS4_1CILi1EEESB_SB_EEENS1_35KernelTmaWarpSpecializedCooperativeEEENS5_IJNSA_ILi128EEESF_NSA_ILi32EEEEEENS_12float_e4m3_tENS5_IJlSB_lEEESI_SJ_NS4_8TiledMMAINS4_8MMA_AtomIJNS4_4SM904GMMA31MMA_64x128x32_F32E4M3E4M3_SS_TNILNSN_7ScaleInE1ELSP_1EEEEEENS4_6LayoutINS5_IJNSA_ILi2EEESB_SB_EEENS5_IJSB_NSA_ILi0EEESV_EEEEENS5_IJNS4_10UnderscoreESY_SY_EEEEENS4_13SM90_TMA_LOADENS4_14ComposedLayoutINS4_7SwizzleILi1ELi4ELi3EEENS4_18smem_ptr_flag_bitsILi8EEENSS_INS5_IJNSA_ILi8EEESG_EEENS5_IJSG_SB_EEEEEEEvNS4_8identityES11_S1B_vS1C_EENS_8epilogue10collective6detail29Sm90TmaWarpSpecializedAdapterINS1F_15DefaultEpilogueISI_SJ_SJ_NS1E_6thread17LinearCombinationISI_Li1EffLNS1J_9ScaleType4KindE0ELNS_15FloatRoundStyleE2ESI_EENS1_15EpilogueDefaultEEEEEvvEEEEvNT_6ParamsE)
        /*0014*/ 	.word	0x00000000


	//----- nvinfo : EIATTR_MIN_STACK_SIZE
	.align		4
.L_14:
        /*0018*/ 	.byte	0x04, 0x12
        /*001a*/ 	.short	(.L_16 - .L_15)
	.align		4
.L_15:
        /*001c*/ 	.word	index@(_ZN7cutlass13device_kernelINS_4gemm6kernel13GemmUniversalIN4cute5tupleIJiiiiEEENS1_10collective13CollectiveMmaINS1_37MainloopSm90TmaGmmaWarpSpecializedFP8ILi4ENS5_IJNS4_1CILi1EEESB_SB_EEENS1_35KernelTmaWarpSpecializedCooperativeEEENS5_IJNSA_ILi128EEESF_NSA_ILi32EEEEEENS_12float_e4m3_tENS5_IJlSB_lEEESI_SJ_NS4_8TiledMMAINS4_8MMA_AtomIJNS4_4SM904GMMA31MMA_64x128x32_F32E4M3E4M3_SS_TNILNSN_7ScaleInE1ELSP_1EEEEEENS4_6LayoutINS5_IJNSA_ILi2EEESB_SB_EEENS5_IJSB_NSA_ILi0EEESV_EEEEENS5_IJNS4_10UnderscoreESY_SY_EEEEENS4_13SM90_TMA_LOADENS4_14ComposedLayoutINS4_7SwizzleILi1ELi4ELi3EEENS4_18smem_ptr_flag_bitsILi8EEENSS_INS5_IJNSA_ILi8EEESG_EEENS5_IJSG_SB_EEEEEEEvNS4_8identityES11_S1B_vS1C_EENS_8epilogue10collective6detail29Sm90TmaWarpSpecializedAdapterINS1F_15DefaultEpilogueISI_SJ_SJ_NS1E_6thread17LinearCombinationISI_Li1EffLNS1J_9ScaleType4KindE0ELNS_15FloatRoundStyleE2ESI_EENS1_15EpilogueDefaultEEEEEvvEEEEvNT_6ParamsE)
        /*0020*/ 	.word	0x00000000
.L_16:


//--------------------- .nv.compat                --------------------------
	.section	.nv.compat,"",@"SHT_CUDA_COMPAT_INFO"
	.align	4
        /*0000*/ 	.byte	0x02, 0x09, 0x01, 0x00, 0x02, 0x02, 0x04, 0x00, 0x02, 0x05, 0x05, 0x00, 0x03, 0x07, 0x01, 0x01
        /*0010*/ 	.byte	0x02, 0x03, 0x01, 0x00, 0x02, 0x06, 0x01, 0x00, 0x04, 0x0b, 0x08, 0x00, 0x00, 0x00, 0x00, 0x00
        /*0020*/ 	.byte	0x00, 0x00, 0x00, 0x00


//--------------------- .nv.info._ZN7cutlass13device_kernelINS_4gemm6kernel13GemmUniversalIN4cute5tupleIJiiiiEEENS1_10collective13CollectiveMmaINS1_37MainloopSm90TmaGmmaWarpSpecializedFP8ILi4ENS5_IJNS4_1CILi1EEESB_SB_EEENS1_35KernelTmaWarpSpecializedCooperativeEEENS5_IJNSA_ILi128EEESF_NSA_ILi32EEEEEENS_12float_e4m3_tENS5_IJlSB_lEEESI_SJ_NS4_8TiledMMAINS4_8MMA_AtomIJNS4_4SM904GMMA31MMA_64x128x32_F32E4M3E4M3_SS_TNILNSN_7ScaleInE1ELSP_1EEEEEENS4_6LayoutINS5_IJNSA_ILi2EEESB_SB_EEENS5_IJSB_NSA_ILi0EEESV_EEEEENS5_IJNS4_10UnderscoreESY_SY_EEEEENS4_13SM90_TMA_LOADENS4_14ComposedLayoutINS4_7SwizzleILi1ELi4ELi3EEENS4_18smem_ptr_flag_bitsILi8EEENSS_INS5_IJNSA_ILi8EEESG_EEENS5_IJSG_SB_EEEEEEEvNS4_8identityES11_S1B_vS1C_EENS_8epilogue10collective6detail29Sm90TmaWarpSpecializedAdapterINS1F_15DefaultEpilogueISI_SJ_SJ_NS1E_6thread17LinearCombinationISI_Li1EffLNS1J_9ScaleType4KindE0ELNS_15FloatRoundStyleE2ESI_EENS1_15EpilogueDefaultEEEEEvvEEEEvNT_6ParamsE --------------------------
	.section	.nv.info._ZN7cutlass13device_kernelINS_4gemm6kernel13GemmUniversalIN4cute5tupleIJiiiiEEENS1_10collective13CollectiveMmaINS1_37MainloopSm90TmaGmmaWarpSpecializedFP8ILi4ENS5_IJNS4_1CILi1EEESB_SB_EEENS1_35KernelTmaWarpSpecializedCooperativeEEENS5_IJNSA_ILi128EEESF_NSA_ILi32EEEEEENS_12float_e4m3_tENS5_IJlSB_lEEESI_SJ_NS4_8TiledMMAINS4_8MMA_AtomIJNS4_4SM904GMMA31MMA_64x128x32_F32E4M3E4M3_SS_TNILNSN_7ScaleInE1ELSP_1EEEEEENS4_6LayoutINS5_IJNSA_ILi2EEESB_SB_EEENS5_IJSB_NSA_ILi0EEESV_EEEEENS5_IJNS4_10UnderscoreESY_SY_EEEEENS4_13SM90_TMA_LOADENS4_14ComposedLayoutINS4_7SwizzleILi1ELi4ELi3EEENS4_18smem_ptr_flag_bitsILi8EEENSS_INS5_IJNSA_ILi8EEESG_EEENS5_IJSG_SB_EEEEEEEvNS4_8identityES11_S1B_vS1C_EENS_8epilogue10collective6detail29Sm90TmaWarpSpecializedAdapterINS1F_15DefaultEpilogueISI_SJ_SJ_NS1E_6thread17LinearCombinationISI_Li1EffLNS1J_9ScaleType4KindE0ELNS_15FloatRoundStyleE2ESI_EENS1_15EpilogueDefaultEEEEEvvEEEEvNT_6ParamsE,"",@"SHT_CUDA_INFO"
	.sectionflags	@""
	.align	4


	//----- nvinfo : EIATTR_CUDA_API_VERSION
	.align		4
        /*0000*/ 	.byte	0x04, 0x37
        /*0002*/ 	.short	(.L_18 - .L_17)
.L_17:
        /*0004*/ 	.word	0x00000082


	//----- nvinfo : EIATTR_KPARAM_INFO
	.align		4
.L_18:
        /*0008*/ 	.byte	0x04, 0x17
        /*000a*/ 	.short	(.L_20 - .L_19)
.L_19:
        /*000c*/ 	.word	0x00000000
        /*0010*/ 	.short	0x0000
        /*0012*/ 	.short	0x0070
        /*0014*/ 	.byte	0x00, 0xf0, 0x01, 0x10


	//----- nvinfo : EIATTR_SPARSE_MMA_MASK
	.align		4
.L_20:
        /*0018*/ 	.byte	0x03, 0x50
        /*001a*/ 	.short	0x0000


	//----- nvinfo : EIATTR_MAXREG_COUNT
	.align		4
        /*001c*/ 	.byte	0x03, 0x1b
        /*001e*/ 	.short	0x00a8


	//----- nvinfo : EIATTR_NUM_BARRIERS
	.align		4
        /*0020*/ 	.byte	0x02, 0x4c
        /*0022*/ 	.byte	0x01
	.zero		1


	//----- nvinfo : EIATTR_MERCURY_ISA_VERSION
	.align		4
        /*0024*/ 	.byte	0x03, 0x5f
        /*0026*/ 	.short	0x0101


	//----- nvinfo : EIATTR_INT_WARP_WIDE_INSTR_OFFSETS
	.align		4
        /*0028*/ 	.byte	0x04, 0x31
        /*002a*/ 	.short	(.L_22 - .L_21)


	//   ....[0]....
.L_21:
        /*002c*/ 	.word	0x000003d0


	//   ....[1]....
        /*0030*/ 	.word	0x000003e0


	//   ....[2]....
        /*0034*/ 	.word	0x000004d0


	//----- nvinfo : EIATTR_COOP_GROUP_MASK_REGIDS
	.align		4
.L_22:
        /*0038*/ 	.byte	0x04, 0x29
        /*003a*/ 	.short	(.L_24 - .L_23)


	//   ....[0]....
.L_23:
        /*003c*/ 	.word	0xffffffff


	//   ....[1]....
        /*0040*/ 	.word	0xffffffff


	//   ....[2]....
        /*0044*/ 	.word	0xffffffff


	//   ....[3]....
        /*0048*/ 	.word	0xffffffff


	//   ....[4]....
        /*004c*/ 	.word	0xffffffff


	//----- nvinfo : EIATTR_COOP_GROUP_INSTR_OFFSETS
	.align		4
.L_24:
        /*0050*/ 	.byte	0x04, 0x28
        /*0052*/ 	.short	(.L_26 - .L_25)


	//   ....[0]....
.L_25:
        /*0054*/ 	.word	0x00000060


	//   ....[1]....
        /*0058*/ 	.word	0x00000070


	//   ....[2]....
        /*005c*/ 	.word	0x00000130


	//   ....[3]....
        /*0060*/ 	.word	0x000002c0


	//   ....[4]....
        /*0064*/ 	.word	0x00000fc0


	//----- nvinfo : EIATTR_REG_RECONFIG
	.align		4
.L_26:
        /*0068*/ 	.byte	0x01, 0x54
	.zero		2


	//----- nvinfo : EIATTR_MBARRIER_INSTR_OFFSETS
	.align		4
        /*006c*/ 	.byte	0x04, 0x39
        /*006e*/ 	.short	(.L_28 - .L_27)


	//   ....[0]....
.L_27:
        /*0070*/ 	.word	0x00000230
        /*0074*/ 	.word	0x000000ff
        /*0078*/ 	.word	0x00000000
        /*007c*/ 	.short	0x0100
        /*007e*/ 	.byte	0x08
	.zero		1


	//   ....[1]....
        /*0080*/ 	.word	0x00000240
        /*0084*/ 	.word	0x000000ff
        /*0088*/ 	.word	0x00000020
        /*008c*/ 	.short	0x0100
        /*008e*/ 	.byte	0x08
	.zero		1


	//   ....[2]....
        /*0090*/ 	.word	0x00000250
        /*0094*/ 	.word	0x000000ff
        /*0098*/ 	.word	0x00000008
        /*009c*/ 	.short	0x0100
        /*009e*/ 	.byte	0x08
	.zero		1


	//   ....[3]....
        /*00a0*/ 	.word	0x00000260
        /*00a4*/ 	.word	0x000000ff
        /*00a8*/ 	.word	0x00000028
        /*00ac*/ 	.short	0x0100
        /*00ae*/ 	.byte	0x08
	.zero		1


	//   ....[4]....
        /*00b0*/ 	.word	0x00000270
        /*00b4*/ 	.word	0x000000ff
        /*00b8*/ 	.word	0x00000010
        /*00bc*/ 	.short	0x0100
        /*00be*/ 	.byte	0x08
	.zero		1


	//   ....[5]....
        /*00c0*/ 	.word	0x00000280
        /*00c4*/ 	.word	0x000000ff
        /*00c8*/ 	.word	0x00000030
        /*00cc*/ 	.short	0x0100
        /*00ce*/ 	.byte	0x08
	.zero		1


	//   ....[6]....
        /*00d0*/ 	.word	0x00000290
        /*00d4*/ 	.word	0x000000ff
        /*00d8*/ 	.word	0x00000018
        /*00dc*/ 	.short	0x0100
        /*00de*/ 	.byte	0x08
	.zero		1


	//   ....[7]....
        /*00e0*/ 	.word	0x000002a0
        /*00e4*/ 	.word	0x000000ff
        /*00e8*/ 	.word	0x00000038
        /*00ec*/ 	.short	0x0100
        /*00ee*/ 	.byte	0x08
	.zero		1


	//   ....[8]....
        /*00f0*/ 	.word	0x00000520
        /*00f4*/ 	.word	0x000000ff
        /*00f8*/ 	.word	0x00000050
        /*00fc*/ 	.short	0x0100
        /*00fe*/ 	.byte	0x06
	.zero		1


	//   ....[9]....
        /*0100*/ 	.word	0x00000580
        /*0104*/ 	.word	0x000000ff
        /*0108*/ 	.word	0x00000058
        /*010c*/ 	.short	0x0100
        /*010e*/ 	.byte	0x06
	.zero		1


	//   ....[10]....
        /*0110*/ 	.word	0x000014f0
        /*0114*/ 	.word	0x000000ff
        /*0118*/ 	.word	0x00000000
        /*011c*/ 	.short	0x010a
        /*011e*/ 	.byte	0x06
	.zero		1


	//   ....[11]....
        /*0120*/ 	.word	0x00001530
        /*0124*/ 	.word	0x000000ff
        /*0128*/ 	.word	0x00000000
        /*012c*/ 	.short	0x010a
        /*012e*/ 	.byte	0x06
	.zero		1


	//   ....[12]....
        /*0130*/ 	.word	0x00001e10
        /*0134*/ 	.word	0x000000ff
        /*0138*/ 	.word	0x00000000
        /*013c*/ 	.short	0x010a
        /*013e*/ 	.byte	0x0c
	.zero		1


	//   ....[13]....
        /*0140*/ 	.word	0x00001e50
        /*0144*/ 	.word	0x000000ff
        /*0148*/ 	.word	0x00000000
        /*014c*/ 	.short	0x010a
        /*014e*/ 	.byte	0x0c
	.zero		1


	//   ....[14]....
        /*0150*/ 	.word	0x00002430
        /*0154*/ 	.word	0x000000ff
        /*0158*/ 	.word	0x00000000
        /*015c*/ 	.short	0x0101
        /*015e*/ 	.byte	0x08
	.zero		1


	//   ....[15]....
        /*0160*/ 	.word	0x00002a60
        /*0164*/ 	.word	0x000000ff
        /*0168*/ 	.word	0x00000000
        /*016c*/ 	.short	0x0101
        /*016e*/ 	.byte	0x06
	.zero		1


	//   ....[16]....
        /*0170*/ 	.word	0x00008400
        /*0174*/ 	.word	0x00000012
        /*0178*/ 	.word	0x00000020
        /*017c*/ 	.short	0x010a
        /*017e*/ 	.byte	0x3f
	.zero		1


	//   ....[17]....
        /*0180*/ 	.word	0x000087b0
        /*0184*/ 	.word	0x00000006
        /*0188*/ 	.word	0x00000058
        /*018c*/ 	.short	0x0101
        /*018e*/ 	.byte	0x3f
	.zero		1


	//   ....[18]....
        /*0190*/ 	.word	0x00008ea0
        /*0194*/ 	.word	0x00000007
        /*0198*/ 	.word	0x00000000
        /*019c*/ 	.short	0x010a
        /*019e*/ 	.byte	0x3f
	.zero		1


	//   ....[19]....
        /*01a0*/ 	.word	0x00008f20
        /*01a4*/ 	.word	0x00000009
        /*01a8*/ 	.word	0x00000000
        /*01ac*/ 	.short	0x010a
        /*01ae*/ 	.byte	0x3f
	.zero		1


	//   ....[20]....
        /*01b0*/ 	.word	0x00008fb0
        /*01b4*/ 	.word	0x00000006
        /*01b8*/ 	.word	0x00000000
        /*01bc*/ 	.short	0x010a
        /*01be*/ 	.byte	0x3f
	.zero		1


	//   ....[21]....
        /*01c0*/ 	.word	0x00009040
        /*01c4*/ 	.word	0x00000003
        /*01c8*/ 	.word	0x00000000
        /*01cc*/ 	.short	0x010a
        /*01ce*/ 	.byte	0x3f
	.zero		1


	//   ....[22]....
        /*01d0*/ 	.word	0x000090b0
        /*01d4*/ 	.word	0x0000000b
        /*01d8*/ 	.word	0x00000000
        /*01dc*/ 	.short	0x010a
        /*01de*/ 	.byte	0x3f
	.zero		1


	//   ....[23]....
        /*01e0*/ 	.word	0x00009110
        /*01e4*/ 	.word	0x0000008c
        /*01e8*/ 	.word	0x00000000
        /*01ec*/ 	.short	0x010a
        /*01ee*/ 	.byte	0x3f
	.zero		1


	//   ....[24]....
        /*01f0*/ 	.word	0x000091e0
        /*01f4*/ 	.word	0x00000012
        /*01f8*/ 	.word	0x00000020
        /*01fc*/ 	.short	0x010a
        /*01fe*/ 	.byte	0x3f
	.zero		1


	//   ....[25]....
        /*0200*/ 	.word	0x000092c0
        /*0204*/ 	.word	0x00000007
        /*0208*/ 	.word	0x00000000
        /*020c*/ 	.short	0x010a
        /*020e*/ 	.byte	0x3f
	.zero		1


	//   ....[26]....
        /*0210*/ 	.word	0x00009310
        /*0214*/ 	.word	0x00000009
        /*0218*/ 	.word	0x00000000
        /*021c*/ 	.short	0x010a
        /*021e*/ 	.byte	0x3f
	.zero		1


	//   ....[27]....
        /*0220*/ 	.word	0x00009360
        /*0224*/ 	.word	0x00000006
        /*0228*/ 	.word	0x00000000
        /*022c*/ 	.short	0x010a
        /*022e*/ 	.byte	0x3f
	.zero		1


	//----- nvinfo : EIATTR_NUM_MBARRIERS
	.align		4
.L_28:
        /*0230*/ 	.byte	0x03, 0x38
        /*0232*/ 	.short	0x000a


	//----- nvinfo : EIATTR_EXIT_INSTR_OFFSETS
	.align		4
        /*0234*/ 	.byte	0x04, 0x1c
        /*0236*/ 	.short	(.L_30 - .L_29)


	//   ....[0]....
.L_29:
        /*0238*/ 	.word	0x000005d0


	//   ....[1]....
        /*023c*/ 	.word	0x00000e90


	//   ....[2]....
        /*0240*/ 	.word	0x00007a70


	//   ....[3]....
        /*0244*/ 	.word	0x000080a0


	//   ....[4]....
        /*0248*/ 	.word	0x00009090


	//----- nvinfo : EIATTR_MAX_THREADS
	.align		4
.L_30:
        /*024c*/ 	.byte	0x04, 0x05
        /*024e*/ 	.short	(.L_32 - .L_31)
.L_31:
        /*0250*/ 	.word	0x00000180
        /*0254*/ 	.word	0x00000001
        /*0258*/ 	.word	0x00000001


	//----- nvinfo : EIATTR_CRS_STACK_SIZE
	.align		4
.L_32:
        /*025c*/ 	.byte	0x04, 0x1e
        /*025e*/ 	.short	(.L_34 - .L_33)
.L_33:
        /*0260*/ 	.word	0x00000000


	//----- nvinfo : EIATTR_CBANK_PARAM_SIZE
	.align		4
.L_34:
        /*0264*/ 	.byte	0x03, 0x19
        /*0266*/ 	.short	0x0470


	//----- nvinfo : EIATTR_PARAM_CBANK
	.align		4
        /*0268*/ 	.byte	0x04, 0x0a
        /*026a*/ 	.short	(.L_36 - .L_35)
	.align		4
.L_35:
        /*026c*/ 	.word	index@(.nv.constant0._ZN7cutlass13device_kernelINS_4gemm6kernel13GemmUniversalIN4cute5tupleIJiiiiEEENS1_10collective13CollectiveMmaINS1_37MainloopSm90TmaGmmaWarpSpecializedFP8ILi4ENS5_IJNS4_1CILi1EEESB_SB_EEENS1_35KernelTmaWarpSpecializedCooperativeEEENS5_IJNSA_ILi128EEESF_NSA_ILi32EEEEEENS_12float_e4m3_tENS5_IJlSB_lEEESI_SJ_NS4_8TiledMMAINS4_8MMA_AtomIJNS4_4SM904GMMA31MMA_64x128x32_F32E4M3E4M3_SS_TNILNSN_7ScaleInE1ELSP_1EEEEEENS4_6LayoutINS5_IJNSA_ILi2EEESB_SB_EEENS5_IJSB_NSA_ILi0EEESV_EEEEENS5_IJNS4_10UnderscoreESY_SY_EEEEENS4_13SM90_TMA_LOADENS4_14ComposedLayoutINS4_7SwizzleILi1ELi4ELi3EEENS4_18smem_ptr_flag_bitsILi8EEENSS_INS5_IJNSA_ILi8EEESG_EEENS5_IJSG_SB_EEEEEEEvNS4_8identityES11_S1B_vS1C_EENS_8epilogue10collective6detail29Sm90TmaWarpSpecializedAdapterINS1F_15DefaultEpilogueISI_SJ_SJ_NS1E_6thread17LinearCombinationISI_Li1EffLNS1J_9ScaleType4KindE0ELNS_15FloatRoundStyleE2ESI_EENS1_15EpilogueDefaultEEEEEvvEEEEvNT_6ParamsE)
        /*0270*/ 	.short	0x0210
        /*0272*/ 	.short	0x0470


	//----- nvinfo : EIATTR_SW_WAR
	.align		4
.L_36:
        /*0274*/ 	.byte	0x04, 0x36
        /*0276*/ 	.short	(.L_38 - .L_37)
.L_37:
        /*0278*/ 	.word	0x00000008
.L_38:


//--------------------- .nv.callgraph             --------------------------
	.section	.nv.callgraph,"",@"SHT_CUDA_CALLGRAPH"
	.align	4
	.sectionentsize	8
	.align		4
        /*0000*/ 	.word	0x00000000
	.align		4
        /*0004*/ 	.word	0xffffffff
	.align		4
        /*0008*/ 	.word	0x00000000
	.align		4
        /*000c*/ 	.word	0xfffffffe
	.align		4
        /*0010*/ 	.word	0x00000000
	.align		4
        /*0014*/ 	.word	0xfffffffd
	.align		4
        /*0018*/ 	.word	0x00000000
	.align		4
        /*001c*/ 	.word	0xfffffffc


//--------------------- .nv.constant4             --------------------------
	.section	.nv.constant4,"a",@progbits
	.align	8
	.align		8
.nv.constant4:
        /*0000*/ 	.dword	_ZN39_INTERNAL_b214e62a_4_k_cu_ffe74093_47184cuda3std3__45__cpo5beginE
	.align		8
        /*0008*/ 	.dword	_ZN39_INTERNAL_b214e62a_4_k_cu_ffe74093_47184cuda3std3__45__cpo3endE
	.align		8
        /*0010*/ 	.dword	_ZN39_INTERNAL_b214e62a_4_k_cu_ffe74093_47184cuda3std3__45__cpo6cbeginE
	.align		8
        /*0018*/ 	.dword	_ZN39_INTERNAL_b214e62a_4_k_cu_ffe74093_47184cuda3std3__45__cpo4cendE
	.align		8
        /*0020*/ 	.dword	_ZN39_INTERNAL_b214e62a_4_k_cu_ffe74093_47184cuda3std3__441_GLOBAL__N__b214e62a_4_k_cu_ffe74093_47186ignoreE
	.align		8
        /*0028*/ 	.dword	_ZN39_INTERNAL_b214e62a_4_k_cu_ffe74093_47184cuda3std3__419piecewise_constructE
	.align		8
        /*0030*/ 	.dword	_ZN39_INTERNAL_b214e62a_4_k_cu_ffe74093_47184cuda3std3__48in_placeE
	.align		8
        /*0038*/ 	.dword	_ZN39_INTERNAL_b214e62a_4_k_cu_ffe74093_47184cuda3std6ranges3__45__cpo4swapE
	.align		8
        /*0040*/ 	.dword	_ZN39_INTERNAL_b214e62a_4_k_cu_ffe74093_47184cuda3std6ranges3__45__cpo9iter_moveE
	.align		8
        /*0048*/ 	.dword	_ZN39_INTERNAL_b214e62a_4_k_cu_ffe74093_47184cute7productE
	.align		8
        /*0050*/ 	.dword	_ZN39_INTERNAL_b214e62a_4_k_cu_ffe74093_47184cute1_E


//--------------------- .text._ZN7cutlass13device_kernelINS_4gemm6kernel13GemmUniversalIN4cute5tupleIJiiiiEEENS1_10collective13CollectiveMmaINS1_37MainloopSm90TmaGmmaWarpSpecializedFP8ILi4ENS5_IJNS4_1CILi1EEESB_SB_EEENS1_35KernelTmaWarpSpecializedCooperativeEEENS5_IJNSA_ILi128EEESF_NSA_ILi32EEEEEENS_12float_e4m3_tENS5_IJlSB_lEEESI_SJ_NS4_8TiledMMAINS4_8MMA_AtomIJNS4_4SM904GMMA31MMA_64x128x32_F32E4M3E4M3_SS_TNILNSN_7ScaleInE1ELSP_1EEEEEENS4_6LayoutINS5_IJNSA_ILi2EEESB_SB_EEENS5_IJSB_NSA_ILi0EEESV_EEEEENS5_IJNS4_10UnderscoreESY_SY_EEEEENS4_13SM90_TMA_LOADENS4_14ComposedLayoutINS4_7SwizzleILi1ELi4ELi3EEENS4_18smem_ptr_flag_bitsILi8EEENSS_INS5_IJNSA_ILi8EEESG_EEENS5_IJSG_SB_EEEEEEEvNS4_8identityES11_S1B_vS1C_EENS_8epilogue10collective6detail29Sm90TmaWarpSpecializedAdapterINS1F_15DefaultEpilogueISI_SJ_SJ_NS1E_6thread17LinearCombinationISI_Li1EffLNS1J_9ScaleType4KindE0ELNS_15FloatRoundStyleE2ESI_EENS1_15EpilogueDefaultEEEEEvvEEEEvNT_6ParamsE --------------------------
	.section	.text._ZN7cutlass13device_kernelINS_4gemm6kernel13GemmUniversalIN4cute5tupleIJiiiiEEENS1_10collective13CollectiveMmaINS1_37MainloopSm90TmaGmmaWarpSpecializedFP8ILi4ENS5_IJNS4_1CILi1EEESB_SB_EEENS1_35KernelTmaWarpSpecializedCooperativeEEENS5_IJNSA_ILi128EEESF_NSA_ILi32EEEEEENS_12float_e4m3_tENS5_IJlSB_lEEESI_SJ_NS4_8TiledMMAINS4_8MMA_AtomIJNS4_4SM904GMMA31MMA_64x128x32_F32E4M3E4M3_SS_TNILNSN_7ScaleInE1ELSP_1EEEEEENS4_6LayoutINS5_IJNSA_ILi2EEESB_SB_EEENS5_IJSB_NSA_ILi0EEESV_EEEEENS5_IJNS4_10UnderscoreESY_SY_EEEEENS4_13SM90_TMA_LOADENS4_14ComposedLayoutINS4_7SwizzleILi1ELi4ELi3EEENS4_18smem_ptr_flag_bitsILi8EEENSS_INS5_IJNSA_ILi8EEESG_EEENS5_IJSG_SB_EEEEEEEvNS4_8identityES11_S1B_vS1C_EENS_8epilogue10collective6detail29Sm90TmaWarpSpecializedAdapterINS1F_15DefaultEpilogueISI_SJ_SJ_NS1E_6thread17LinearCombinationISI_Li1EffLNS1J_9ScaleType4KindE0ELNS_15FloatRoundStyleE2ESI_EENS1_15EpilogueDefaultEEEEEvvEEEEvNT_6ParamsE,"ax",@progbits
	.align	128
.text._ZN7cutlass13device_kernelINS_4gemm6kernel13GemmUniversalIN4cute5tupleIJiiiiEEENS1_10collective13CollectiveMmaINS1_37MainloopSm90TmaGmmaWarpSpecializedFP8ILi4ENS5_IJNS4_1CILi1EEESB_SB_EEENS1_35KernelTmaWarpSpecializedCooperativeEEENS5_IJNSA_ILi128EEESF_NSA_ILi32EEEEEENS_12float_e4m3_tENS5_IJlSB_lEEESI_SJ_NS4_8TiledMMAINS4_8MMA_AtomIJNS4_4SM904GMMA31MMA_64x128x32_F32E4M3E4M3_SS_TNILNSN_7ScaleInE1ELSP_1EEEEEENS4_6LayoutINS5_IJNSA_ILi2EEESB_SB_EEENS5_IJSB_NSA_ILi0EEESV_EEEEENS5_IJNS4_10UnderscoreESY_SY_EEEEENS4_13SM90_TMA_LOADENS4_14ComposedLayoutINS4_7SwizzleILi1ELi4ELi3EEENS4_18smem_ptr_flag_bitsILi8EEENSS_INS5_IJNSA_ILi8EEESG_EEENS5_IJSG_SB_EEEEEEEvNS4_8identityES11_S1B_vS1C_EENS_8epilogue10collective6detail29Sm90TmaWarpSpecializedAdapterINS1F_15DefaultEpilogueISI_SJ_SJ_NS1E_6thread17LinearCombinationISI_Li1EffLNS1J_9ScaleType4KindE0ELNS_15FloatRoundStyleE2ESI_EENS1_15EpilogueDefaultEEEEEvvEEEEvNT_6ParamsE:
        .type           _ZN7cutlass13device_kernelINS_4gemm6kernel13GemmUniversalIN4cute5tupleIJiiiiEEENS1_10collective13CollectiveMmaINS1_37MainloopSm90TmaGmmaWarpSpecializedFP8ILi4ENS5_IJNS4_1CILi1EEESB_SB_EEENS1_35KernelTmaWarpSpecializedCooperativeEEENS5_IJNSA_ILi128EEESF_NSA_ILi32EEEEEENS_12float_e4m3_tENS5_IJlSB_lEEESI_SJ_NS4_8TiledMMAINS4_8MMA_AtomIJNS4_4SM904GMMA31MMA_64x128x32_F32E4M3E4M3_SS_TNILNSN_7ScaleInE1ELSP_1EEEEEENS4_6LayoutINS5_IJNSA_ILi2EEESB_SB_EEENS5_IJSB_NSA_ILi0EEESV_EEEEENS5_IJNS4_10UnderscoreESY_SY_EEEEENS4_13SM90_TMA_LOADENS4_14ComposedLayoutINS4_7SwizzleILi1ELi4ELi3EEENS4_18smem_ptr_flag_bitsILi8EEENSS_INS5_IJNSA_ILi8EEESG_EEENS5_IJSG_SB_EEEEEEEvNS4_8identityES11_S1B_vS1C_EENS_8epilogue10collective6detail29Sm90TmaWarpSpecializedAdapterINS1F_15DefaultEpilogueISI_SJ_SJ_NS1E_6thread17LinearCombinationISI_Li1EffLNS1J_9ScaleType4KindE0ELNS_15FloatRoundStyleE2ESI_EENS1_15EpilogueDefaultEEEEEvvEEEEvNT_6ParamsE,@function
        .size           _ZN7cutlass13device_kernelINS_4gemm6kernel13GemmUniversalIN4cute5tupleIJiiiiEEENS1_10collective13CollectiveMmaINS1_37MainloopSm90TmaGmmaWarpSpecializedFP8ILi4ENS5_IJNS4_1CILi1EEESB_SB_EEENS1_35KernelTmaWarpSpecializedCooperativeEEENS5_IJNSA_ILi128EEESF_NSA_ILi32EEEEEENS_12float_e4m3_tENS5_IJlSB_lEEESI_SJ_NS4_8TiledMMAINS4_8MMA_AtomIJNS4_4SM904GMMA31MMA_64x128x32_F32E4M3E4M3_SS_TNILNSN_7ScaleInE1ELSP_1EEEEEENS4_6LayoutINS5_IJNSA_ILi2EEESB_SB_EEENS5_IJSB_NSA_ILi0EEESV_EEEEENS5_IJNS4_10UnderscoreESY_SY_EEEEENS4_13SM90_TMA_LOADENS4_14ComposedLayoutINS4_7SwizzleILi1ELi4ELi3EEENS4_18smem_ptr_flag_bitsILi8EEENSS_INS5_IJNSA_ILi8EEESG_EEENS5_IJSG_SB_EEEEEEEvNS4_8identityES11_S1B_vS1C_EENS_8epilogue10collective6detail29Sm90TmaWarpSpecializedAdapterINS1F_15DefaultEpilogueISI_SJ_SJ_NS1E_6thread17LinearCombinationISI_Li1EffLNS1J_9ScaleType4KindE0ELNS_15FloatRoundStyleE2ESI_EENS1_15EpilogueDefaultEEEEEvvEEEEvNT_6ParamsE,(.L_x_201 - _ZN7cutlass13device_kernelINS_4gemm6kernel13GemmUniversalIN4cute5tupleIJiiiiEEENS1_10collective13CollectiveMmaINS1_37MainloopSm90TmaGmmaWarpSpecializedFP8ILi4ENS5_IJNS4_1CILi1EEESB_SB_EEENS1_35KernelTmaWarpSpecializedCooperativeEEENS5_IJNSA_ILi128EEESF_NSA_ILi32EEEEEENS_12float_e4m3_tENS5_IJlSB_lEEESI_SJ_NS4_8TiledMMAINS4_8MMA_AtomIJNS4_4SM904GMMA31MMA_64x128x32_F32E4M3E4M3_SS_TNILNSN_7ScaleInE1ELSP_1EEEEEENS4_6LayoutINS5_IJNSA_ILi2EEESB_SB_EEENS5_IJSB_NSA_ILi0EEESV_EEEEENS5_IJNS4_10UnderscoreESY_SY_EEEEENS4_13SM90_TMA_LOADENS4_14ComposedLayoutINS4_7SwizzleILi1ELi4ELi3EEENS4_18smem_ptr_flag_bitsILi8EEENSS_INS5_IJNSA_ILi8EEESG_EEENS5_IJSG_SB_EEEEEEEvNS4_8identityES11_S1B_vS1C_EENS_8epilogue10collective6detail29Sm90TmaWarpSpecializedAdapterINS1F_15DefaultEpilogueISI_SJ_SJ_NS1E_6thread17LinearCombinationISI_Li1EffLNS1J_9ScaleType4KindE0ELNS_15FloatRoundStyleE2ESI_EENS1_15EpilogueDefaultEEEEEvvEEEEvNT_6ParamsE)
        .other          _ZN7cutlass13device_kernelINS_4gemm6kernel13GemmUniversalIN4cute5tupleIJiiiiEEENS1_10collective13CollectiveMmaINS1_37MainloopSm90TmaGmmaWarpSpecializedFP8ILi4ENS5_IJNS4_1CILi1EEESB_SB_EEENS1_35KernelTmaWarpSpecializedCooperativeEEENS5_IJNSA_ILi128EEESF_NSA_ILi32EEEEEENS_12float_e4m3_tENS5_IJlSB_lEEESI_SJ_NS4_8TiledMMAINS4_8MMA_AtomIJNS4_4SM904GMMA31MMA_64x128x32_F32E4M3E4M3_SS_TNILNSN_7ScaleInE1ELSP_1EEEEEENS4_6LayoutINS5_IJNSA_ILi2EEESB_SB_EEENS5_IJSB_NSA_ILi0EEESV_EEEEENS5_IJNS4_10UnderscoreESY_SY_EEEEENS4_13SM90_TMA_LOADENS4_14ComposedLayoutINS4_7SwizzleILi1ELi4ELi3EEENS4_18smem_ptr_flag_bitsILi8EEENSS_INS5_IJNSA_ILi8EEESG_EEENS5_IJSG_SB_EEEEEEEvNS4_8identityES11_S1B_vS1C_EENS_8epilogue10collective6detail29Sm90TmaWarpSpecializedAdapterINS1F_15DefaultEpilogueISI_SJ_SJ_NS1E_6thread17LinearCombinationISI_Li1EffLNS1J_9ScaleType4KindE0ELNS_15FloatRoundStyleE2ESI_EENS1_15EpilogueDefaultEEEEEvvEEEEvNT_6ParamsE,@"STO_CUDA_ENTRY STV_DEFAULT"
_ZN7cutlass13device_kernelINS_4gemm6kernel13GemmUniversalIN4cute5tupleIJiiiiEEENS1_10collective13CollectiveMmaINS1_37MainloopSm90TmaGmmaWarpSpecializedFP8ILi4ENS5_IJNS4_1CILi1EEESB_SB_EEENS1_35KernelTmaWarpSpecializedCooperativeEEENS5_IJNSA_ILi128EEESF_NSA_ILi32EEEEEENS_12float_e4m3_tENS5_IJlSB_lEEESI_SJ_NS4_8TiledMMAINS4_8MMA_AtomIJNS4_4SM904GMMA31MMA_64x128x32_F32E4M3E4M3_SS_TNILNSN_7ScaleInE1ELSP_1EEEEEENS4_6LayoutINS5_IJNSA_ILi2EEESB_SB_EEENS5_IJSB_NSA_ILi0EEESV_EEEEENS5_IJNS4_10UnderscoreESY_SY_EEEEENS4_13SM90_TMA_LOADENS4_14ComposedLayoutINS4_7SwizzleILi1ELi4ELi3EEENS4_18smem_ptr_flag_bitsILi8EEENSS_INS5_IJNSA_ILi8EEESG_EEENS5_IJSG_SB_EEEEEEEvNS4_8identityES11_S1B_vS1C_EENS_8epilogue10collective6detail29Sm90TmaWarpSpecializedAdapterINS1F_15DefaultEpilogueISI_SJ_SJ_NS1E_6thread17LinearCombinationISI_Li1EffLNS1J_9ScaleType4KindE0ELNS_15FloatRoundStyleE2ESI_EENS1_15EpilogueDefaultEEEEEvvEEEEvNT_6ParamsE:
[----:B------:R-:W-:Y:S01]  /*0000*/  LDC R1, c[0x0][0x28] ;  /* 0x00000a00ff017b82 */ /* 0x000fe20000000800 */
[----:B------:R-:W0:Y:S01]  /*0010*/  S2R R0, SR_TID.X ;  /* 0x0000000000007919 */ /* 0x000e220000002100 */
[----:B------:R-:W-:Y:S01]  /*0020*/  ELECT P0, URZ, PT ;  /* 0x00000000003f782f */ /* 0x000fe20003800000 */
[----:B------:R-:W-:Y:S01]  /*0030*/  BSSY B0, `(.L_x_0) ;  /* 0x000000f000007945 */ /* 0x000fe20003800000 */
[--C-:B0-----:R-:W-:Y:S02]  /*0040*/  SHF.R.U32.HI R2, RZ, 0x5, R0.reuse ;  /* 0x00000005ff027819 */ /* 0x101fe40000011600 */
[----:B------:R-:W-:-:S03]  /*0050*/  SHF.R.U32.HI R3, RZ, 0x7, R0 ;  /* 0x00000007ff037819 */ /* 0x000fc60000011600 */
[----:B------:R-:W0:Y:S04]  /*0060*/  SHFL.IDX PT, R5, R2, RZ, 0x1f ;  /* 0x00001fff02057589 */ /* 0x000e2800000e0000 */
[----:B------:R1:W2:Y:S01]  /*0070*/  SHFL.IDX PT, R6, R3, RZ, 0x1f ;  /* 0x00001fff03067589 */ /* 0x0002a200000e0000 */
[----:B0-----:R-:W-:-:S13]  /*0080*/  ISETP.NE.OR P0, PT, R5, RZ, !P0 ;  /* 0x000000ff0500720c */ /* 0x001fda0004705670 */
[----:B-12---:R-:W-:Y:S05]  /*0090*/  @P0 BRA `(.L_x_1) ;  /* 0x0000000000200947 */ /* 0x006fea0003800000 */
[----:B------:R-:W-:Y:S02]  /*00a0*/  ULDC.64 UR4, c[0x0][0x198] ;  /* 0x0000660000047ab9 */ /* 0x000fe40000000a00 */
[----:B------:R-:W-:Y:S02]  /*00b0*/  UIADD3 UR6, UP0, UR4, 0xf0, URZ ;  /* 0x000000f004067890 */ /* 0x000fe4000ff1e03f */
[----:B------:R-:W-:Y:S02]  /*00c0*/  UIADD3 UR4, UP1, UR4, 0x1f0, URZ ;  /* 0x000001f004047890 */ /* 0x000fe4000ff3e03f */
[----:B------:R-:W-:Y:S02]  /*00d0*/  UIADD3.X UR7, URZ, UR5, URZ, UP0, !UPT ;  /* 0x000000053f077290 */ /* 0x000fe400087fe43f */
[----:B------:R-:W-:-:S07]  /*00e0*/  UIADD3.X UR5, URZ, UR5, URZ, UP1, !UPT ;  /* 0x000000053f057290 */ /* 0x000fce0008ffe43f */
[----:B------:R0:W-:Y:S02]  /*00f0*/  UTMACCTL.PF [UR6] ;  /* 0x00000000060079b9 */ /* 0x0001e40008040000 */
[----:B------:R0:W-:Y:S02]  /*0100*/  UTMACCTL.PF [UR4] ;  /* 0x00000000040079b9 */ /* 0x0001e40008040000 */
[----:B0-----:R-:W-:Y:S01]  /*0110*/  NOP ;  /* 0x0000000000007918 */ /* 0x001fe20000000000 */
.L_x_1:
[----:B------:R-:W-:Y:S05]  /*0120*/  BSYNC B0 ;  /* 0x0000000000007941 */ /* 0x000fea0003800000 */
.L_x_0:
[----:B------:R-:W0:Y:S02]  /*0130*/  SHFL.IDX PT, R3, R2, RZ, 0x1f ;  /* 0x00001fff02037589 */ /* 0x000e2400000e0000 */
[----:B0-----:R-:W-:-:S13]  /*0140*/  ISETP.NE.AND P0, PT, R3, RZ, PT ;  /* 0x000000ff0300720c */ /* 0x001fda0003f05270 */
[----:B------:R-:W-:Y:S05]  /*0150*/  @P0 BRA `(.L_x_2) ;  /* 0x0000000000580947 */ /* 0x000fea0003800000 */
[----:B------:R-:W0:Y:S01]  /*0160*/  S2UR UR8, SR_CgaCtaId ;  /* 0x00000000000879c3 */ /* 0x000e220000008800 */
[----:B------:R-:W-:Y:S01]  /*0170*/  UMOV UR4, 0x400 ;  /* 0x0000040000047882 */ /* 0x000fe20000000000 */
[----:B------:R-:W-:Y:S01]  /*0180*/  UMOV UR5, 0x1 ;  /* 0x0000000100057882 */ /* 0x000fe20000000000 */
[----:B------:R-:W-:Y:S01]  /*0190*/  UMOV UR6, 0x100 ;  /* 0x0000010000067882 */ /* 0x000fe20000000000 */
[----:B------:R-:W-:Y:S01]  /*01a0*/  ELECT P0, URZ, PT ;  /* 0x00000000003f782f */ /* 0x000fe20003800000 */
[----:B------:R-:W-:-:S04]  /*01b0*/  UIADD3 UR6, -UR6, 0x100000, URZ ;  /* 0x0010000006067890 */ /* 0x000fc8000fffe13f */
[----:B------:R-:W-:Y:S02]  /*01c0*/  USHF.L.U32 UR7, UR6, 0xb, URZ ;  /* 0x0000000b06077899 */ /* 0x000fe4000800063f */
[----:B------:R-:W-:Y:S02]  /*01d0*/  USHF.L.U32 UR6, UR6, 0x1, URZ ;  /* 0x0000000106067899 */ /* 0x000fe4000800063f */
[----:B0-----:R-:W-:Y:S02]  /*01e0*/  ULEA UR8, UR8, UR4, 0x18 ;  /* 0x0000000408087291 */ /* 0x001fe4000f8ec03f */
[----:B------:R-:W-:-:S04]  /*01f0*/  UIADD3 UR4, -UR5, 0x100000, URZ ;  /* 0x0010000005047890 */ /* 0x000fc8000fffe13f */
[----:B------:R-:W-:Y:S02]  /*0200*/  USHF.L.U32 UR5, UR4, 0xb, URZ ;  /* 0x0000000b04057899 */ /* 0x000fe4000800063f */
[----:B------:R-:W-:Y:S01]  /*0210*/  USHF.L.U32 UR4, UR4, 0x1, URZ ;  /* 0x0000000104047899 */ /* 0x000fe2000800063f */
[----:B------:R-:W0:Y:S11]  /*0220*/  FENCE.VIEW.ASYNC.S ;  /* 0x00000000000073c6 */ /* 0x000e360000000000 */
[----:B0-----:R0:W1:Y:S01]  /*0230*/  SYNCS.EXCH.64 URZ, [UR8], UR4 ;  /* 0x00000004083f75b2 */ /* 0x0010620008000100 */
[----:B------:R0:W2:Y:S01]  /*0240*/  SYNCS.EXCH.64 URZ, [UR8+0x20], UR6 ;  /* 0x00002006083f75b2 */ /* 0x0000a20008000100 */
[----:B------:R0:W3:Y:S01]  /*0250*/  SYNCS.EXCH.64 URZ, [UR8+0x8], UR4 ;  /* 0x00000804083f75b2 */ /* 0x0000e20008000100 */
[----:B------:R0:W4:Y:S01]  /*0260*/  SYNCS.EXCH.64 URZ, [UR8+0x28], UR6 ;  /* 0x00002806083f75b2 */ /* 0x0001220008000100 */
[----:B------:R0:W0:Y:S01]  /*0270*/  SYNCS.EXCH.64 URZ, [UR8+0x10], UR4 ;  /* 0x00001004083f75b2 */ /* 0x0000220008000100 */
[----:B------:R0:W0:Y:S01]  /*0280*/  SYNCS.EXCH.64 URZ, [UR8+0x30], UR6 ;  /* 0x00003006083f75b2 */ /* 0x0000220008000100 */
[----:B------:R0:W0:Y:S01]  /*0290*/  SYNCS.EXCH.64 URZ, [UR8+0x18], UR4 ;  /* 0x00001804083f75b2 */ /* 0x0000220008000100 */
[----:B------:R0:W0:Y:S01]  /*02a0*/  SYNCS.EXCH.64 URZ, [UR8+0x38], UR6 ;  /* 0x00003806083f75b2 */ /* 0x0000220008000100 */
[----:B------:R-:W-:Y:S01]  /*02b0*/  NOP ;  /* 0x0000000000007918 */ /* 0x000fe20000000000 */
.L_x_2:
[----:B------:R-:W5:Y:S01]  /*02c0*/  SHFL.IDX PT, R2, R2, RZ, 0x1f ;  /* 0x00001fff02027589 */ /* 0x000f6200000e0000 */
[----:B------:R-:W1:Y:S01]  /*02d0*/  LDC R3, c[0x0][0x65c] ;  /* 0x00019700ff037b82 */ /* 0x000e620000000800 */
[----:B------:R-:W-:Y:S02]  /*02e0*/  ELECT P0, URZ, PT ;  /* 0x00000000003f782f */ /* 0x000fe40003800000 */
[----:B------:R-:W-:Y:S01]  /*02f0*/  SHF.R.S32.HI R4, RZ, 0x1f, R5 ;  /* 0x0000001fff047819 */ /* 0x000fe20000011405 */
[----:B------:R-:W2:Y:S01]  /*0300*/  S2R R10, SR_CTAID.Y ;  /* 0x00000000000a7919 */ /* 0x000ea20000002600 */
[----:B0-----:R-:W-:Y:S01]  /*0310*/  UMOV UR4, 0x20 ;  /* 0x0000002000047882 */ /* 0x001fe20000000000 */
[C---:B------:R-:W-:Y:S01]  /*0320*/  ISETP.NE.AND P3, PT, R6.reuse, RZ, PT ;  /* 0x000000ff0600720c */ /* 0x040fe20003f65270 */
[----:B------:R-:W-:Y:S01]  /*0330*/  VIADD R11, R6, 0xffffffff ;  /* 0xffffffff060b7836 */ /* 0x000fe20000000000 */
[----:B------:R-:W0:Y:S01]  /*0340*/  S2R R8, SR_CTAID.X ;  /* 0x0000000000087919 */ /* 0x000e220000002500 */
[----:B------:R-:W-:Y:S01]  /*0350*/  LEA.HI R4, R4, R5, RZ, 0x2 ;  /* 0x0000000504047211 */ /* 0x000fe200078f10ff */
[----:B------:R-:W-:Y:S01]  /*0360*/  NOP ;  /* 0x0000000000007918 */ /* 0x000fe20000000000 */
[----:B------:R-:W-:Y:S01]  /*0370*/  NOP ;  /* 0x0000000000007918 */ /* 0x000fe20000000000 */
[----:B------:R-:W-:-:S02]  /*0380*/  ISETP.GE.U32.AND P1, PT, R11, 0x2, PT ;  /* 0x000000020b00780c */ /* 0x000fc40003f26070 */
[----:B------:R-:W-:-:S05]  /*0390*/  LOP3.LUT R4, R4, 0xfffffffc, RZ, 0xc0, !PT ;  /* 0xfffffffc04047812 */ /* 0x000fca00078ec0ff */
[----:B------:R-:W-:Y:S01]  /*03a0*/  IMAD.IADD R5, R5, 0x1, -R4 ;  /* 0x0000000105057824 */ /* 0x000fe200078e0a04 */
[----:B-----5:R-:W-:Y:S02]  /*03b0*/  ISETP.NE.OR P0, PT, R2, RZ, !P0 ;  /* 0x000000ff0200720c */ /* 0x020fe40004705670 */
[----:B-1----:R-:W-:-:S11]  /*03c0*/  ISETP.NE.AND P2, PT, R3, 0x1, PT ;  /* 0x000000010300780c */ /* 0x002fd60003f45270 */
[----:B------:R-:W-:Y:S01]  /*03d0*/  VOTEU.ALL UP0, P0 ;  /* 0x00000000003f7886 */ /* 0x000fe20000000000 */
[----:B------:R-:W-:Y:S01]  /*03e0*/  VOTEU.ALL UP1, P0 ;  /* 0x00000000003f7886 */ /* 0x000fe20000020000 */
[----:B------:R-:W0:Y:S01]  /*03f0*/  @P2 LDC R9, c[0x0][0x10] ;  /* 0x00000400ff092b82 */ /* 0x000e220000000800 */
[----:B--2---:R-:W-:Y:S02]  /*0400*/  @P2 IMAD.MOV.U32 R2, RZ, RZ, R10 ;  /* 0x000000ffff022224 */ /* 0x004fe400078e000a */
[----:B------:R-:W-:Y:S01]  /*0410*/  @!UP0 UMOV UR6, 0x400 ;  /* 0x0000040000068882 */ /* 0x000fe20000000000 */
[----:B------:R-:W-:-:S04]  /*0420*/  @!UP0 UIADD3 UR4, -UR4, 0x100000, URZ ;  /* 0x0010000004048890 */ /* 0x000fc8000fffe13f */
[----:B------:R-:W-:Y:S02]  /*0430*/  @!UP0 USHF.L.U32 UR5, UR4, 0xb, URZ ;  /* 0x0000000b04058899 */ /* 0x000fe4000800063f */
[----:B------:R-:W-:Y:S01]  /*0440*/  @!UP0 USHF.L.U32 UR4, UR4, 0x1, URZ ;  /* 0x0000000104048899 */ /* 0x000fe2000800063f */
[----:B------:R-:W-:Y:S02]  /*0450*/  @P2 IMAD.MOV.U32 R3, RZ, RZ, RZ ;  /* 0x000000ffff032224 */ /* 0x000fe400078e00ff */
[----:B------:R-:W-:Y:S01]  /*0460*/  @P2 IMAD.MOV.U32 R13, RZ, RZ, RZ ;  /* 0x000000ffff0d2224 */ /* 0x000fe200078e00ff */
[----:B------:R-:W1:Y:S08]  /*0470*/  @!UP0 S2UR UR7, SR_CgaCtaId ;  /* 0x00000000000789c3 */ /* 0x000e700000008800 */
[----:B------:R-:W2:Y:S01]  /*0480*/  @!P2 LDC R7, c[0x0][0xc] ;  /* 0x00000300ff07ab82 */ /* 0x000ea20000000800 */
[----:B0-----:R-:W-:-:S04]  /*0490*/  @P2 IMAD.WIDE.U32 R2, R8, R9, R2 ;  /* 0x0000000908022225 */ /* 0x001fc800078e0002 */
[----:B------:R-:W-:Y:S02]  /*04a0*/  IMAD.MOV.U32 R9, RZ, RZ, RZ ;  /* 0x000000ffff097224 */ /* 0x000fe400078e00ff */
[----:B------:R-:W-:Y:S01]  /*04b0*/  @P2 IMAD.IADD R3, R3, 0x1, R13 ;  /* 0x0000000103032824 */ /* 0x000fe200078e020d */
[----:B-1----:R-:W-:Y:S01]  /*04c0*/  @!UP0 ULEA UR6, UR7, UR6, 0x18 ;  /* 0x0000000607068291 */ /* 0x002fe2000f8ec03f */
[----:B------:R-:W-:Y:S01]  /*04d0*/  VOTEU.ALL UP0, P0 ;  /* 0x00000000003f7886 */ /* 0x000fe20000000000 */
[----:B------:R-:W-:-:S04]  /*04e0*/  ISETP.NE.AND P0, PT, R5, 0x3, PT ;  /* 0x000000030500780c */ /* 0x000fc80003f05270 */
[----:B------:R-:W-:-:S04]  /*04f0*/  ISETP.EQ.OR P0, PT, R5, RZ, !P0 ;  /* 0x000000ff0500720c */ /* 0x000fc80004702670 */
[----:B------:R-:W-:Y:S01]  /*0500*/  ISETP.EQ.AND P0, PT, R6, RZ, P0 ;  /* 0x000000ff0600720c */ /* 0x000fe20000702270 */
[----:B------:R-:W0:Y:S02]  /*0510*/  FENCE.VIEW.ASYNC.S ;  /* 0x00000000000073c6 */ /* 0x000e240000000000 */
[----:B0-----:R0:W3:Y:S01]  /*0520*/  @!UP0 SYNCS.EXCH.64 URZ, [UR6+0x50], UR4 ;  /* 0x00005004063f85b2 */ /* 0x0010e20008000100 */
[----:B--2---:R-:W-:Y:S01]  /*0530*/  @!P2 IMAD.WIDE.U32 R6, R7, R10, R8 ;  /* 0x0000000a0706a225 */ /* 0x004fe200078e0008 */
[----:B------:R-:W-:-:S03]  /*0540*/  SEL R4, RZ, 0x1, !P0 ;  /* 0x00000001ff047807 */ /* 0x000fc60004000000 */
[----:B------:R-:W-:Y:S02]  /*0550*/  @!P2 IMAD.MOV.U32 R2, RZ, RZ, R6 ;  /* 0x000000ffff02a224 */ /* 0x000fe400078e0006 */
[----:B------:R-:W-:Y:S01]  /*0560*/  @!P2 IMAD.MOV.U32 R3, RZ, RZ, R7 ;  /* 0x000000ffff03a224 */ /* 0x000fe200078e0007 */
[----:B------:R-:W-:Y:S01]  /*0570*/  SEL R4, R4, 0x2, P1 ;  /* 0x0000000204047807 */ /* 0x000fe20000800000 */
[----:B------:R0:W3:Y:S01]  /*0580*/  @!UP1 SYNCS.EXCH.64 URZ, [UR6+0x58], UR4 ;  /* 0x00005804063f95b2 */ /* 0x0000e20008000100 */
[----:B------:R-:W-:Y:S01]  /*0590*/  NOP ;  /* 0x0000000000007918 */ /* 0x000fe20000000000 */
[----:B---34-:R-:W-:Y:S06]  /*05a0*/  BAR.SYNC.DEFER_BLOCKING 0x0 ;  /* 0x0000000000007b1d */ /* 0x018fec0000010000 */
[----:B------:R-:W-:Y:S05]  /*05b0*/  @!P3 BRA `(.L_x_3) ;  /* 0x000000740030b947 */ /* 0x000fea0003800000 */
[----:B------:R-:W-:-:S13]  /*05c0*/  ISETP.GT.U32.AND P0, PT, R11, 0x1, PT ;  /* 0x000000010b00780c */ /* 0x000fda0003f04070 */
[----:B0-----:R-:W-:Y:S05]  /*05d0*/  @P0 EXIT ;  /* 0x000000000000094d */ /* 0x001fea0003800000 */
[----:B------:R-:W-:Y:S01]  /*05e0*/  ULDC.64 UR4, c[0x0][0x650] ;  /* 0x0001940000047ab9 */ /* 0x000fe20000000a00 */
[----:B------:R-:W-:Y:S01]  /*05f0*/  PRMT R12, RZ, 0x7610, R12 ;  /* 0x00007610ff0c7816 */ /* 0x000fe2000000000c */
[----:B------:R-:W-:Y:S01]  /*0600*/  IMAD.MOV.U32 R7, RZ, RZ, -0x1 ;  /* 0xffffffffff077424 */ /* 0x000fe200078e00ff */
[----:B------:R-:W-:Y:S01]  /*0610*/  ISETP.GE.U32.AND P0, PT, R2, UR4, PT ;  /* 0x0000000402007c0c */ /* 0x000fe2000bf06070 */
[----:B------:R-:W-:Y:S02]  /*0620*/  IMAD.MOV.U32 R6, RZ, RZ, -0x1 ;  /* 0xffffffffff067424 */ /* 0x000fe400078e00ff */
[----:B------:R-:W-:Y:S01]  /*0630*/  IMAD.MOV.U32 R5, RZ, RZ, -0x1 ;  /* 0xffffffffff057424 */ /* 0x000fe200078e00ff */
[----:B------:R-:W-:-:S13]  /*0640*/  ISETP.GE.U32.AND.EX P0, PT, R3, UR5, PT, P0 ;  /* 0x0000000503007c0c */ /* 0x000fda000bf06100 */
[----:B------:R-:W-:Y:S05]  /*0650*/  @P0 BRA `(.L_x_4) ;  /* 0x00000004005c0947 */ /* 0x000fea0003800000 */
[----:B------:R-:W0:Y:S01]  /*0660*/  LDC.64 R16, c[0x0][0x628] ;  /* 0x00018a00ff107b82 */ /* 0x000e220000000a00 */
[----:B------:R-:W-:Y:S02]  /*0670*/  IMAD.MOV.U32 R6, RZ, RZ, R2 ;  /* 0x000000ffff067224 */ /* 0x000fe400078e0002 */
[----:B------:R-:W-:-:S05]  /*0680*/  IMAD.MOV.U32 R7, RZ, RZ, R3 ;  /* 0x000000ffff077224 */ /* 0x000fca00078e0003 */
[----:B------:R-:W1:Y:S08]  /*0690*/  LDC R18, c[0x0][0x630] ;  /* 0x00018c00ff127b82 */ /* 0x000e700000000800 */
[----:B------:R-:W2:Y:S01]  /*06a0*/  LDC.64 R20, c[0x0][0x620] ;  /* 0x00018800ff147b82 */ /* 0x000ea20000000a00 */
[----:B0-----:R-:W-:-:S04]  /*06b0*/  ISETP.NE.U32.AND P0, PT, R16, RZ, PT ;  /* 0x000000ff1000720c */ /* 0x001fc80003f05070 */
[----:B------:R-:W-:-:S13]  /*06c0*/  ISETP.NE.AND.EX P0, PT, R17, RZ, PT, P0 ;  /* 0x000000ff1100720c */ /* 0x000fda0003f05300 */
[----:B-12---:R-:W-:Y:S05]  /*06d0*/  @!P0 BRA `(.L_x_5) ;  /* 0x0000000000288947 */ /* 0x006fea0003800000 */
[----:B------:R-:W0:Y:S02]  /*06e0*/  LDC R5, c[0x0][0x634] ;  /* 0x00018d00ff057b82 */ /* 0x000e240000000800 */
[----:B0-----:R-:W-:-:S05]  /*06f0*/  IADD3 R5, P0, R2, R5, RZ ;  /* 0x0000000502057210 */ /* 0x001fca0007f1e0ff */
[----:B------:R-:W-:-:S04]  /*0700*/  IMAD.X R11, RZ, RZ, R3, P0 ;  /* 0x000000ffff0b7224 */ /* 0x000fc800000e0603 */
[----:B------:R-:W-:-:S04]  /*0710*/  IMAD.WIDE.U32 R6, R11, R16, RZ ;  /* 0x000000100b067225 */ /* 0x000fc800078e00ff */
[----:B------:R-:W-:-:S04]  /*0720*/  IMAD.WIDE.U32 R12, P0, R5, R17, R6 ;  /* 0x00000011050c7225 */ /* 0x000fc80007800006 */
[----:B------:R-:W-:-:S04]  /*0730*/  IMAD.WIDE.U32 R6, R5, R16, RZ ;  /* 0x0000001005067225 */ /* 0x000fc800078e00ff */
[----:B------:R-:W-:Y:S01]  /*0740*/  IMAD.X R15, RZ, RZ, RZ, P0 ;  /* 0x000000ffff0f7224 */ /* 0x000fe200000e06ff */
[----:B------:R-:W-:Y:S01]  /*0750*/  IADD3 RZ, P0, R7, R12, RZ ;  /* 0x0000000c07ff7210 */ /* 0x000fe20007f1e0ff */
[----:B------:R-:W-:-:S04]  /*0760*/  IMAD.MOV.U32 R14, RZ, RZ, R13 ;  /* 0x000000ffff0e7224 */ /* 0x000fc800078e000d */
[----:B------:R-:W-:-:S08]  /*0770*/  IMAD.WIDE.U32.X R6, R11, R17, R14, P0 ;  /* 0x000000110b067225 */ /* 0x000fd000000e040e */
.L_x_5:
[--C-:B------:R-:W-:Y:S01]  /*0780*/  SHF.R.U64 R26, R6, R18, R7.reuse ;  /* 0x00000012061a7219 */ /* 0x100fe20000001207 */
[----:B------:R-:W0:Y:S01]  /*0790*/  LDC.64 R22, c[0x0][0x640] ;  /* 0x00019000ff167b82 */ /* 0x000e220000000a00 */
[----:B------:R-:W-:Y:S01]  /*07a0*/  I2FP.F32.U32 R5, R8 ;  /* 0x0000000800057245 */ /* 0x000fe20000201000 */
[----:B------:R-:W-:Y:S01]  /*07b0*/  ULDC UR4, c[0x0][0x150] ;  /* 0x0000540000047ab9 */ /* 0x000fe20000000800 */
[----:B------:R-:W-:Y:S02]  /*07c0*/  SHF.R.U32.HI R6, RZ, R18, R7 ;  /* 0x00000012ff067219 */ /* 0x000fe40000011607 */
[----:B------:R-:W-:Y:S01]  /*07d0*/  IADD3 R11, P0, RZ, -R26, RZ ;  /* 0x8000001aff0b7210 */ /* 0x000fe20007f1e0ff */
[----:B------:R-:W-:Y:S01]  /*07e0*/  FMUL R5, R5, UR4 ;  /* 0x0000000405057c20 */ /* 0x000fe20008400000 */
[----:B------:R-:W-:Y:S01]  /*07f0*/  ULDC UR4, c[0x0][0x154] ;  /* 0x0000550000047ab9 */ /* 0x000fe20000000800 */
[----:B------:R-:W1:Y:S02]  /*0800*/  LDC R14, c[0x0][0x618] ;  /* 0x00018600ff0e7b82 */ /* 0x000e640000000800 */
[----:B------:R-:W-:-:S02]  /*0810*/  IMAD.X R13, RZ, RZ, ~R6, P0 ;  /* 0x000000ffff0d7224 */ /* 0x000fc400000e0e06 */
[----:B------:R-:W2:Y:S01]  /*0820*/  F2I.U32.TRUNC.NTZ R5, R5 ;  /* 0x0000000500057305 */ /* 0x000ea2000020f000 */
[----:B------:R-:W-:-:S03]  /*0830*/  IMAD.WIDE.U32 R6, R11, R20, R2 ;  /* 0x000000140b067225 */ /* 0x000fc600078e0002 */
[----:B------:R-:W3:Y:S01]  /*0840*/  LDC R9, c[0x0][0x144] ;  /* 0x00005100ff097b82 */ /* 0x000ee20000000800 */
[----:B------:R-:W-:-:S04]  /*0850*/  IMAD R12, R13, R20, RZ ;  /* 0x000000140d0c7224 */ /* 0x000fc800078e02ff */
[----:B------:R-:W-:Y:S02]  /*0860*/  IMAD R11, R11, R21, R12 ;  /* 0x000000150b0b7224 */ /* 0x000fe400078e020c */
[----:B------:R-:W-:Y:S01]  /*0870*/  IMAD.MOV.U32 R12, RZ, RZ, 0x1 ;  /* 0x00000001ff0c7424 */ /* 0x000fe200078e00ff */
[----:B------:R-:W4:Y:S01]  /*0880*/  LDC R18, c[0x0][0x608] ;  /* 0x00018200ff127b82 */ /* 0x000f220000000800 */
[----:B------:R-:W-:Y:S01]  /*0890*/  IMAD.IADD R11, R7, 0x1, R11 ;  /* 0x00000001070b7824 */ /* 0x000fe200078e020b */
[----:B0-----:R-:W-:Y:S01]  /*08a0*/  ISETP.NE.U32.AND P0, PT, R22, RZ, PT ;  /* 0x000000ff1600720c */ /* 0x001fe20003f05070 */
[----:B--2---:R-:W-:-:S03]  /*08b0*/  IMAD.MOV R7, RZ, RZ, -R5 ;  /* 0x000000ffff077224 */ /* 0x004fc600078e0a05 */
[----:B------:R-:W-:Y:S02]  /*08c0*/  ISETP.NE.AND.EX P0, PT, R23, RZ, PT, P0 ;  /* 0x000000ff1700720c */ /* 0x000fe40003f05300 */
[----:B------:R-:W0:Y:S01]  /*08d0*/  LDC R13, c[0x0][0x658] ;  /* 0x00019600ff0d7b82 */ /* 0x000e220000000800 */
[--C-:B-1----:R-:W-:Y:S02]  /*08e0*/  SHF.R.U64 R16, R6, R14, R11.reuse ;  /* 0x0000000e06107219 */ /* 0x102fe4000000120b */
[----:B------:R-:W-:Y:S02]  /*08f0*/  I2FP.F32.U32 R6, R10 ;  /* 0x0000000a00067245 */ /* 0x000fe40000201000 */
[----:B------:R-:W-:-:S03]  /*0900*/  SHF.R.U32.HI R11, RZ, R14, R11 ;  /* 0x0000000eff0b7219 */ /* 0x000fc6000001160b */
[----:B------:R-:W1:Y:S01]  /*0910*/  LDC R17, c[0x0][0x148] ;  /* 0x00005200ff117b82 */ /* 0x000e620000000800 */
[----:B---3--:R-:W-:Y:S02]  /*0920*/  IMAD R5, R9, R7, R8 ;  /* 0x0000000709057224 */ /* 0x008fe400078e0208 */
[----:B------:R-:W-:Y:S01]  /*0930*/  FMUL R7, R6, UR4 ;  /* 0x0000000406077c20 */ /* 0x000fe20008400000 */
[----:B------:R-:W-:-:S03]  /*0940*/  IMAD.MOV.U32 R6, RZ, RZ, -0x1 ;  /* 0xffffffffff067424 */ /* 0x000fc600078e00ff */
[----:B------:R2:W3:Y:S01]  /*0950*/  F2I.U32.TRUNC.NTZ R15, R7 ;  /* 0x00000007000f7305 */ /* 0x0004e2000020f000 */
[----:B------:R-:W1:Y:S01]  /*0960*/  LDC R21, c[0x0][0x600] ;  /* 0x00018000ff157b82 */ /* 0x000e620000000800 */
[-CC-:B----4-:R-:W-:Y:S02]  /*0970*/  SHF.R.U64 R27, R16, R18.reuse, R11.reuse ;  /* 0x00000012101b7219 */ /* 0x190fe4000000120b */
[----:B------:R-:W-:-:S05]  /*0980*/  SHF.R.U32.HI R8, RZ, R18, R11 ;  /* 0x00000012ff087219 */ /* 0x000fca000001160b */
[----:B------:R-:W4:Y:S01]  /*0990*/  LDC R20, c[0x0][0x648] ;  /* 0x00019200ff147b82 */ /* 0x000f220000000800 */
[-CC-:B0-----:R-:W-:Y:S02]  /*09a0*/  SHF.R.U64 R18, R27, R13.reuse, R8.reuse ;  /* 0x0000000d1b127219 */ /* 0x181fe40000001208 */
[-C--:B------:R-:W-:Y:S02]  /*09b0*/  SHF.L.U32 R6, R6, R13.reuse, RZ ;  /* 0x0000000d06067219 */ /* 0x080fe400000006ff */
[-C--:B------:R-:W-:Y:S02]  /*09c0*/  SHF.R.U32.HI R8, RZ, R13.reuse, R8 ;  /* 0x0000000dff087219 */ /* 0x080fe40000011608 */
[----:B------:R-:W-:Y:S01]  /*09d0*/  LOP3.LUT R14, RZ, R6, RZ, 0x33, !PT ;  /* 0x00000006ff0e7212 */ /* 0x000fe200078e33ff */
[----:B------:R-:W0:Y:S01]  /*09e0*/  LDC R25, c[0x0][0x638] ;  /* 0x00018e00ff197b82 */ /* 0x000e220000000800 */
[----:B------:R-:W-:Y:S01]  /*09f0*/  SHF.L.U32 R11, R12, R13, RZ ;  /* 0x0000000d0c0b7219 */ /* 0x000fe200000006ff */
[----:B------:R-:W-:-:S02]  /*0a00*/  IMAD.MOV.U32 R6, RZ, RZ, R18 ;  /* 0x000000ffff067224 */ /* 0x000fc400078e0012 */
[----:B--2---:R-:W-:-:S04]  /*0a10*/  IMAD.MOV.U32 R7, RZ, RZ, R8 ;  /* 0x000000ffff077224 */ /* 0x004fc800078e0008 */
[----:B------:R-:W2:Y:S01]  /*0a20*/  LDC R24, c[0x0][0x610] ;  /* 0x00018400ff187b82 */ /* 0x000ea20000000800 */
[----:B---3--:R-:W-:Y:S05]  /*0a30*/  @!P0 BRA `(.L_x_6) ;  /* 0x0000000000288947 */ /* 0x008fea0003800000 */
[----:B------:R-:W3:Y:S02]  /*0a40*/  LDC R13, c[0x0][0x64c] ;  /* 0x00019300ff0d7b82 */ /* 0x000ee40000000800 */
[----:B---3--:R-:W-:-:S05]  /*0a50*/  IADD3 R13, P0, R18, R13, RZ ;  /* 0x0000000d120d7210 */ /* 0x008fca0007f1e0ff */
        /* <DEDUP_REMOVED lines=8> */
.L_x_6:
[----:B----4-:R-:W-:Y:S01]  /*0ae0*/  SHF.R.U64 R6, R6, R20, R7 ;  /* 0x0000001406067219 */ /* 0x010fe20000001207 */
[----:B-1----:R-:W-:Y:S01]  /*0af0*/  VIADD R7, R21, 0xffffffff ;  /* 0xffffffff15077836 */ /* 0x002fe20000000000 */
[----:B------:R-:W-:Y:S01]  /*0b00*/  LOP3.LUT R14, R27, R14, RZ, 0xc0, !PT ;  /* 0x0000000e1b0e7212 */ /* 0x000fe200078ec0ff */
[----:B------:R-:W-:Y:S02]  /*0b10*/  IMAD.MOV R15, RZ, RZ, -R15 ;  /* 0x000000ffff0f7224 */ /* 0x000fe400078e0a0f */
[----:B------:R-:W-:Y:S01]  /*0b20*/  IMAD.MOV R8, RZ, RZ, -R6 ;  /* 0x000000ffff087224 */ /* 0x000fe200078e0a06 */
[----:B------:R-:W-:Y:S01]  /*0b30*/  LOP3.LUT R7, R16, R7, RZ, 0xc0, !PT ;  /* 0x0000000710077212 */ /* 0x000fe200078ec0ff */
[----:B------:R-:W-:Y:S02]  /*0b40*/  IMAD R14, R11, R6, R14 ;  /* 0x000000060b0e7224 */ /* 0x000fe400078e020e */
[----:B------:R-:W-:Y:S02]  /*0b50*/  @P2 IMAD R5, R17, R15, R10 ;  /* 0x0000000f11052224 */ /* 0x000fe400078e020a */
[----:B0-----:R-:W-:-:S02]  /*0b60*/  IMAD R6, R8, R25, R18 ;  /* 0x0000001908067224 */ /* 0x001fc400078e0212 */
[----:B--2---:R-:W-:Y:S02]  /*0b70*/  IMAD R5, R14, R24, R5 ;  /* 0x000000180e057224 */ /* 0x004fe400078e0205 */
[----:B------:R-:W-:Y:S02]  /*0b80*/  IMAD R8, R6, R21, R7 ;  /* 0x0000001506087224 */ /* 0x000fe400078e0207 */
[----:B------:R-:W-:-:S03]  /*0b90*/  IMAD.MOV.U32 R12, RZ, RZ, 0x1 ;  /* 0x00000001ff0c7424 */ /* 0x000fc600078e00ff */
[----:B------:R-:W-:Y:S02]  /*0ba0*/  SEL R6, R8, R5, !P2 ;  /* 0x0000000508067207 */ /* 0x000fe40005000000 */
[----:B------:R-:W-:Y:S01]  /*0bb0*/  SEL R7, R5, R8, !P2 ;  /* 0x0000000805077207 */ /* 0x000fe20005000000 */
[----:B------:R-:W-:-:S07]  /*0bc0*/  IMAD.MOV.U32 R5, RZ, RZ, R26 ;  /* 0x000000ffff057224 */ /* 0x000fce00078e001a */
.L_x_4:
[----:B------:R-:W-:-:S08]  /*0bd0*/  NOP ;  /* 0x0000000000007918 */ /* 0x000fd00000000000 */
[----:B------:R-:W0:Y:S02]  /*0be0*/  USETMAXREG.TRY_ALLOC.CTAPOOL UP0, 0xe8 ;  /* 0x000000e8000079c8 */ /* 0x000e240008000600 */
[----:B0-----:R-:W-:-:S13]  /*0bf0*/  PLOP3.LUT P0, PT, PT, PT, UP0, 0x80, 0x0 ;  /* 0x000000000000781c */ /* 0x001fda0003f0f008 */
[----:B------:R-:W-:Y:S05]  /*0c00*/  @!P0 BRA `(.L_x_4) ;  /* 0xfffffffc00f08947 */ /* 0x000fea000383ffff */
[----:B------:R-:W-:Y:S01]  /*0c10*/  ULDC.64 UR4, c[0x0][0x598] ;  /* 0x0001660000047ab9 */ /* 0x000fe20000000a00 */
[----:B------:R-:W-:Y:S01]  /*0c20*/  ULDC.64 UR18, c[0x0][0x208] ;  /* 0x0000820000127ab9 */ /* 0x000fe20000000a00 */
[----:B------:R-:W-:-:S04]  /*0c30*/  ISETP.NE.U32.AND P0, PT, RZ, UR4, PT ;  /* 0x00000004ff007c0c */ /* 0x000fc8000bf05070 */
[----:B------:R-:W-:-:S13]  /*0c40*/  ISETP.NE.AND.EX P0, PT, RZ, UR5, PT, P0 ;  /* 0x00000005ff007c0c */ /* 0x000fda000bf05300 */
[----:B------:R-:W-:Y:S05]  /*0c50*/  @!P0 BRA `(.L_x_7) ;  /* 0x00000000001c8947 */ /* 0x000fea0003800000 */
[----:B------:R-:W0:Y:S02]  /*0c60*/  LDC.64 R8, c[0x0][0x598] ;  /* 0x00016600ff087b82 */ /* 0x000e240000000a00 */
[----:B0-----:R-:W2:Y:S02]  /*0c70*/  LDG.E.64 R8, desc[UR18][R8.64] ;  /* 0x0000001208087981 */ /* 0x001ea4000c1e1b00 */
[----:B--2---:R-:W-:-:S04]  /*0c80*/  ISETP.NE.U32.AND P0, PT, R8, RZ, PT ;  /* 0x000000ff0800720c */ /* 0x004fc80003f05070 */
[----:B------:R-:W-:-:S13]  /*0c90*/  ISETP.NE.AND.EX P0, PT, R9, RZ, PT, P0 ;  /* 0x000000ff0900720c */ /* 0x000fda0003f05300 */
[----:B------:R-:W-:Y:S05]  /*0ca0*/  @!P0 BRA `(.L_x_7) ;  /* 0x0000000000088947 */ /* 0x000fea0003800000 */
[----:B------:R0:W5:Y:S01]  /*0cb0*/  LD.E R8, desc[UR18][R8.64] ;  /* 0x0000001208087980 */ /* 0x000162000c101900 */
[----:B------:R-:W-:Y:S05]  /*0cc0*/  BRA `(.L_x_8) ;  /* 0x0000000000207947 */ /* 0x000fea0003800000 */
.L_x_7:
[----:B------:R-:W-:Y:S02]  /*0cd0*/  ULDC.64 UR4, c[0x0][0x588] ;  /* 0x0001620000047ab9 */ /* 0x000fe40000000a00 */
[----:B------:R-:W-:-:S04]  /*0ce0*/  ISETP.NE.U32.AND P0, PT, RZ, UR4, PT ;  /* 0x00000004ff007c0c */ /* 0x000fc8000bf05070 */
[----:B------:R-:W-:-:S13]  /*0cf0*/  ISETP.NE.AND.EX P0, PT, RZ, UR5, PT, P0 ;  /* 0x00000005ff007c0c */ /* 0x000fda000bf05300 */
[----:B------:R-:W-:Y:S05]  /*0d00*/  @!P0 BRA `(.L_x_9) ;  /* 0x00000000000c8947 */ /* 0x000fea0003800000 */
[----:B------:R-:W0:Y:S02]  /*0d10*/  LDC.64 R8, c[0x0][0x588] ;  /* 0x00016200ff087b82 */ /* 0x000e240000000a00 */
[----:B0-----:R1:W5:Y:S01]  /*0d20*/  LDG.E R8, desc[UR18][R8.64] ;  /* 0x0000001208087981 */ /* 0x001362000c1e1900 */
[----:B------:R-:W-:Y:S05]  /*0d30*/  BRA `(.L_x_8) ;  /* 0x0000000000047947 */ /* 0x000fea0003800000 */
.L_x_9:
[----:B------:R-:W2:Y:S02]  /*0d40*/  LDC R8, c[0x0][0x580] ;  /* 0x00016000ff087b82 */ /* 0x000ea40000000800 */
.L_x_8:
[----:B------:R-:W-:Y:S02]  /*0d50*/  ULDC.64 UR4, c[0x0][0x5a0] ;  /* 0x0001680000047ab9 */ /* 0x000fe40000000a00 */
[----:B------:R-:W-:-:S04]  /*0d60*/  ISETP.NE.U32.AND P0, PT, RZ, UR4, PT ;  /* 0x00000004ff007c0c */ /* 0x000fc8000bf05070 */
[----:B------:R-:W-:-:S13]  /*0d70*/  ISETP.NE.AND.EX P0, PT, RZ, UR5, PT, P0 ;  /* 0x00000005ff007c0c */ /* 0x000fda000bf05300 */
[----:B------:R-:W-:Y:S05]  /*0d80*/  @!P0 BRA `(.L_x_10) ;  /* 0x00000000001c8947 */ /* 0x000fea0003800000 */
[----:B------:R-:W3:Y:S02]  /*0d90*/  LDC.64 R10, c[0x0][0x5a0] ;  /* 0x00016800ff0a7b82 */ /* 0x000ee40000000a00 */
[----:B---3--:R-:W3:Y:S02]  /*0da0*/  LDG.E.64 R10, desc[UR18][R10.64] ;  /* 0x000000120a0a7981 */ /* 0x008ee4000c1e1b00 */
[----:B---3--:R-:W-:-:S04]  /*0db0*/  ISETP.NE.U32.AND P0, PT, R10, RZ, PT ;  /* 0x000000ff0a00720c */ /* 0x008fc80003f05070 */
[----:B------:R-:W-:-:S13]  /*0dc0*/  ISETP.NE.AND.EX P0, PT, R11, RZ, PT, P0 ;  /* 0x000000ff0b00720c */ /* 0x000fda0003f05300 */
[----:B------:R-:W-:Y:S05]  /*0dd0*/  @!P0 BRA `(.L_x_10) ;  /* 0x0000000000088947 */ /* 0x000fea0003800000 */
[----:B01----:R0:W5:Y:S01]  /*0de0*/  LD.E R9, desc[UR18][R10.64] ;  /* 0x000000120a097980 */ /* 0x003162000c101900 */
[----:B------:R-:W-:Y:S05]  /*0df0*/  BRA `(.L_x_11) ;  /* 0x0000000000207947 */ /* 0x000fea0003800000 */
.L_x_10:
[----:B------:R-:W-:Y:S02]  /*0e00*/  ULDC.64 UR4, c[0x0][0x590] ;  /* 0x0001640000047ab9 */ /* 0x000fe40000000a00 */
[----:B------:R-:W-:-:S04]  /*0e10*/  ISETP.NE.U32.AND P0, PT, RZ, UR4, PT ;  /* 0x00000004ff007c0c */ /* 0x000fc8000bf05070 */
[----:B------:R-:W-:-:S13]  /*0e20*/  ISETP.NE.AND.EX P0, PT, RZ, UR5, PT, P0 ;  /* 0x00000005ff007c0c */ /* 0x000fda000bf05300 */
[----:B------:R-:W-:Y:S05]  /*0e30*/  @!P0 BRA `(.L_x_12) ;  /* 0x00000000000c8947 */ /* 0x000fea0003800000 */
[----:B------:R-:W0:Y:S02]  /*0e40*/  LDC.64 R10, c[0x0][0x590] ;  /* 0x00016400ff0a7b82 */ /* 0x000e240000000a00 */
[----:B01----:R1:W5:Y:S01]  /*0e50*/  LDG.E R9, desc[UR18][R10.64] ;  /* 0x000000120a097981 */ /* 0x003362000c1e1900 */
[----:B------:R-:W-:Y:S05]  /*0e60*/  BRA `(.L_x_11) ;  /* 0x0000000000047947 */ /* 0x000fea0003800000 */
.L_x_12:
[----:B01----:R-:W3:Y:S02]  /*0e70*/  LDC R9, c[0x0][0x584] ;  /* 0x00016100ff097b82 */ /* 0x003ee40000000800 */
.L_x_11:
[----:B------:R-:W-:-:S13]  /*0e80*/  LOP3.LUT P0, RZ, R12, 0xff, RZ, 0xc0, !PT ;  /* 0x000000ff0cff7812 */ /* 0x000fda000780c0ff */
[----:B------:R-:W-:Y:S05]  /*0e90*/  @!P0 EXIT ;  /* 0x000000000000894d */ /* 0x000fea0003800000 */
[----:B------:R-:W-:Y:S01]  /*0ea0*/  ULDC UR4, c[0x0][0x28c] ;  /* 0x0000a30000047ab9 */ /* 0x000fe20000000800 */
[----:B------:R-:W-:Y:S01]  /*0eb0*/  LOP3.LUT R138, R4, 0x1, RZ, 0xfc, !PT ;  /* 0x00000001048a7812 */ /* 0x000fe200078efcff */
[----:B------:R-:W-:-:S04]  /*0ec0*/  UIADD3 UR4, UR4, 0x1f, URZ ;  /* 0x0000001f04047890 */ /* 0x000fc8000fffe03f */
[----:B------:R-:W-:-:S04]  /*0ed0*/  USHF.R.S32.HI UR5, URZ, 0x1f, UR4 ;  /* 0x0000001f3f057899 */ /* 0x000fc80008011404 */
[----:B------:R-:W-:-:S03]  /*0ee0*/  ULEA.HI UR5, UR5, UR4, URZ, 0x5 ;  /* 0x0000000405057291 */ /* 0x000fc6000f8f283f */
[----:B------:R-:W-:Y:S01]  /*0ef0*/  UMOV UR4, URZ ;  /* 0x0000003f00047c82 */ /* 0x000fe20008000000 */
[----:B------:R-:W-:-:S03]  /*0f00*/  USHF.R.S32.HI UR9, URZ, 0x5, UR5 ;  /* 0x000000053f097899 */ /* 0x000fc60008011405 */
[----:B------:R-:W-:-:S09]  /*0f10*/  UMOV UR5, URZ ;  /* 0x0000003f00057c82 */ /* 0x000fd20008000000 */
.L_x_165:
[----:B01----:R-:W-:Y:S01]  /*0f20*/  LOP3.LUT R10, R0, 0x80, RZ, 0xc0, !PT ;  /* 0x00000080000a7812 */ /* 0x003fe200078ec0ff */
[----:B------:R-:W0:Y:S01]  /*0f30*/  S2UR UR13, SR_CgaCtaId ;  /* 0x00000000000d79c3 */ /* 0x000e220000008800 */
[----:B------:R-:W-:Y:S01]  /*0f40*/  UMOV UR12, 0x400 ;  /* 0x00000400000c7882 */ /* 0x000fe20000000000 */
[----:B------:R-:W-:Y:S01]  /*0f50*/  UMOV UR6, URZ ;  /* 0x0000003f00067c82 */ /* 0x000fe20008000000 */
[----:B------:R-:W-:Y:S01]  /*0f60*/  SHF.R.U32.HI R10, RZ, 0x7, R10 ;  /* 0x00000007ff0a7819 */ /* 0x000fe2000001160a */
[----:B------:R-:W-:Y:S01]  /*0f70*/  UMOV UR7, URZ ;  /* 0x0000003f00077c82 */ /* 0x000fe20008000000 */
[----:B------:R-:W-:Y:S01]  /*0f80*/  UMOV UR16, UR5 ;  /* 0x0000000500107c82 */ /* 0x000fe20008000000 */
[----:B------:R-:W-:Y:S02]  /*0f90*/  CS2R R14, SRZ ;  /* 0x00000000000e7805 */ /* 0x000fe4000001ff00 */
[----:B------:R-:W-:Y:S01]  /*0fa0*/  CS2R R12, SRZ ;  /* 0x00000000000c7805 */ /* 0x000fe2000001ff00 */
[----:B------:R-:W1:Y:S01]  /*0fb0*/  LDC R11, c[0x0][0x28c] ;  /* 0x0000a300ff0b7b82 */ /* 0x000e620000000800 */
[----:B------:R-:W4:Y:S01]  /*0fc0*/  SHFL.IDX PT, R10, R10, RZ, 0x1f ;  /* 0x00001fff0a0a7589 */ /* 0x000f2200000e0000 */
[----:B------:R-:W-:-:S02]  /*0fd0*/  CS2R R16, SRZ ;  /* 0x0000000000107805 */ /* 0x000fc4000001ff00 */
[----:B------:R-:W-:Y:S02]  /*0fe0*/  CS2R R18, SRZ ;  /* 0x0000000000127805 */ /* 0x000fe4000001ff00 */
[----:B------:R-:W-:Y:S02]  /*0ff0*/  CS2R R20, SRZ ;  /* 0x0000000000147805 */ /* 0x000fe4000001ff00 */
[----:B------:R-:W-:Y:S02]  /*1000*/  CS2R R22, SRZ ;  /* 0x0000000000167805 */ /* 0x000fe4000001ff00 */
[----:B------:R-:W-:Y:S02]  /*1010*/  CS2R R88, SRZ ;  /* 0x0000000000587805 */ /* 0x000fe4000001ff00 */
[----:B------:R-:W-:Y:S02]  /*1020*/  CS2R R90, SRZ ;  /* 0x00000000005a7805 */ /* 0x000fe4000001ff00 */
        /* <DEDUP_REMOVED lines=16> */
[----:B-1----:R-:W-:Y:S02]  /*1130*/  ISETP.GE.AND P0, PT, R11, 0x1, PT ;  /* 0x000000010b00780c */ /* 0x002fe40003f06270 */
[----:B------:R-:W-:Y:S02]  /*1140*/  CS2R R124, SRZ ;  /* 0x00000000007c7805 */ /* 0x000fe4000001ff00 */
[----:B----4-:R-:W-:-:S02]  /*1150*/  R2UR UR8, R10 ;  /* 0x000000000a0872ca */ /* 0x010fc400000e0000 */
[----:B------:R-:W-:Y:S02]  /*1160*/  CS2R R126, SRZ ;  /* 0x00000000007e7805 */ /* 0x000fe4000001ff00 */
[----:B------:R-:W-:Y:S02]  /*1170*/  CS2R R128, SRZ ;  /* 0x0000000000807805 */ /* 0x000fe4000001ff00 */
[----:B------:R-:W-:Y:S02]  /*1180*/  CS2R R130, SRZ ;  /* 0x0000000000827805 */ /* 0x000fe4000001ff00 */
[----:B------:R-:W-:Y:S02]  /*1190*/  CS2R R132, SRZ ;  /* 0x0000000000847805 */ /* 0x000fe4000001ff00 */
[----:B------:R-:W-:Y:S02]  /*11a0*/  CS2R R134, SRZ ;  /* 0x0000000000867805 */ /* 0x000fe4000001ff00 */
[----:B------:R-:W-:Y:S01]  /*11b0*/  CS2R R136, SRZ ;  /* 0x0000000000887805 */ /* 0x000fe2000001ff00 */
[----:B------:R-:W-:Y:S01]  /*11c0*/  IMAD.MOV.U32 R139, RZ, RZ, RZ ;  /* 0x000000ffff8b7224 */ /* 0x000fe200078e00ff */
[----:B------:R-:W-:Y:S01]  /*11d0*/  CS2R R24, SRZ ;  /* 0x0000000000187805 */ /* 0x000fe2000001ff00 */
[----:B------:R-:W-:Y:S01]  /*11e0*/  IMAD.MOV.U32 R141, RZ, RZ, RZ ;  /* 0x000000ffff8d7224 */ /* 0x000fe200078e00ff */
[----:B---3--:R-:W-:Y:S01]  /*11f0*/  CS2R R26, SRZ ;  /* 0x00000000001a7805 */ /* 0x008fe2000001ff00 */
[----:B------:R-:W-:Y:S01]  /*1200*/  IMAD.U32 R142, RZ, RZ, UR4 ;  /* 0x00000004ff8e7e24 */ /* 0x000fe2000f8e00ff */
[----:B------:R-:W-:Y:S01]  /*1210*/  CS2R R28, SRZ ;  /* 0x00000000001c7805 */ /* 0x000fe2000001ff00 */
[----:B------:R-:W-:Y:S01]  /*1220*/  ULEA.HI UR10, UR8, UR8, URZ, 0x1 ;  /* 0x00000008080a7291 */ /* 0x000fe2000f8f083f */
[----:B------:R-:W-:-:S02]  /*1230*/  CS2R R30, SRZ ;  /* 0x00000000001e7805 */ /* 0x000fc4000001ff00 */
[----:B------:R-:W-:Y:S02]  /*1240*/  CS2R R32, SRZ ;  /* 0x0000000000207805 */ /* 0x000fe4000001ff00 */
[----:B------:R-:W-:Y:S01]  /*1250*/  CS2R R34, SRZ ;  /* 0x0000000000227805 */ /* 0x000fe2000001ff00 */
[----:B------:R-:W-:Y:S01]  /*1260*/  ULOP3.LUT UR11, UR10, 0x1ffffe, URZ, 0xc0, !UPT ;  /* 0x001ffffe0a0b7892 */ /* 0x000fe2000f8ec03f */
[----:B------:R-:W-:Y:S01]  /*1270*/  CS2R R36, SRZ ;  /* 0x0000000000247805 */ /* 0x000fe2000001ff00 */
[----:B0-----:R-:W-:Y:S01]  /*1280*/  ULEA UR10, UR13, UR12, 0x18 ;  /* 0x0000000c0d0a7291 */ /* 0x001fe2000f8ec03f */
[----:B------:R-:W-:Y:S01]  /*1290*/  CS2R R38, SRZ ;  /* 0x0000000000267805 */ /* 0x000fe2000001ff00 */
[----:B------:R-:W-:Y:S01]  /*12a0*/  UIADD3 UR11, UR8, -UR11, URZ ;  /* 0x8000000b080b7290 */ /* 0x000fe2000fffe03f */
[----:B------:R-:W-:Y:S02]  /*12b0*/  CS2R R40, SRZ ;  /* 0x0000000000287805 */ /* 0x000fe4000001ff00 */
[----:B------:R-:W-:Y:S01]  /*12c0*/  CS2R R42, SRZ ;  /* 0x00000000002a7805 */ /* 0x000fe2000001ff00 */
[----:B------:R-:W-:Y:S01]  /*12d0*/  UMOV UR8, URZ ;  /* 0x0000003f00087c82 */ /* 0x000fe20008000000 */
[----:B------:R-:W-:Y:S01]  /*12e0*/  ULEA UR11, UR11, UR10, 0xb ;  /* 0x0000000a0b0b7291 */ /* 0x000fe2000f8e583f */
[----:B------:R-:W-:-:S02]  /*12f0*/  CS2R R44, SRZ ;  /* 0x00000000002c7805 */ /* 0x000fc4000001ff00 */
[----:B------:R-:W-:Y:S02]  /*1300*/  CS2R R46, SRZ ;  /* 0x00000000002e7805 */ /* 0x000fe4000001ff00 */
[----:B------:R-:W-:Y:S01]  /*1310*/  CS2R R48, SRZ ;  /* 0x0000000000307805 */ /* 0x000fe2000001ff00 */
[----:B------:R-:W-:Y:S01]  /*1320*/  UIADD3 UR11, UR11, 0x100, URZ ;  /* 0x000001000b0b7890 */ /* 0x000fe2000fffe03f */
[----:B------:R-:W-:Y:S02]  /*1330*/  CS2R R50, SRZ ;  /* 0x0000000000327805 */ /* 0x000fe4000001ff00 */
[----:B------:R-:W-:Y:S02]  /*1340*/  CS2R R52, SRZ ;  /* 0x0000000000347805 */ /* 0x000fe4000001ff00 */
[----:B------:R-:W-:Y:S01]  /*1350*/  CS2R R54, SRZ ;  /* 0x0000000000367805 */ /* 0x000fe2000001ff00 */
[----:B------:R-:W-:Y:S01]  /*1360*/  USHF.R.U32.HI UR11, URZ, 0x4, UR11 ;  /* 0x000000043f0b7899 */ /* 0x000fe2000801160b */
[----:B------:R-:W-:-:S02]  /*1370*/  CS2R R56, SRZ ;  /* 0x0000000000387805 */ /* 0x000fc4000001ff00 */
[----:B------:R-:W-:Y:S02]  /*1380*/  CS2R R58, SRZ ;  /* 0x00000000003a7805 */ /* 0x000fe4000001ff00 */
[----:B------:R-:W-:Y:S01]  /*1390*/  CS2R R60, SRZ ;  /* 0x00000000003c7805 */ /* 0x000fe2000001ff00 */
[----:B------:R-:W-:Y:S01]  /*13a0*/  ULOP3.LUT UR11, UR11, 0x3fff, URZ, 0xc0, !UPT ;  /* 0x00003fff0b0b7892 */ /* 0x000fe2000f8ec03f */
        /* <DEDUP_REMOVED lines=12> */
[----:B------:R-:W-:Y:S01]  /*1470*/  CS2R R86, SRZ ;  /* 0x0000000000567805 */ /* 0x000fe2000001ff00 */
[----:B------:R-:W-:Y:S06]  /*1480*/  @!P0 BRA `(.L_x_13) ;  /* 0x00000008001c8947 */ /* 0x000fec0003800000 */
[----:B------:R-:W-:-:S13]  /*1490*/  ISETP.NE.AND P1, PT, R138, 0x3, PT ;  /* 0x000000038a00780c */ /* 0x000fda0003f25270 */
[----:B------:R-:W-:Y:S05]  /*14a0*/  @!P1 BRA `(.L_x_14) ;  /* 0x0000000000049947 */ /* 0x000fea0003800000 */
[----:B------:R-:W-:Y:S01]  /*14b0*/  BPT.TRAP 0x1 ;  /* 0x000000040000795c */ /* 0x000fe20000300000 */
.L_x_14:
[----:B------:R-:W-:Y:S01]  /*14c0*/  ULEA UR6, UR5, UR10, 0x3 ;  /* 0x0000000a05067291 */ /* 0x000fe2000f8e183f */
[----:B------:R-:W-:-:S05]  /*14d0*/  IMAD.U32 R10, RZ, RZ, UR4 ;  /* 0x00000004ff0a7e24 */ /* 0x000fca000f8e00ff */
[----:B------:R-:W-:-:S04]  /*14e0*/  SHF.L.U32 R10, R10, 0x1f, RZ ;  /* 0x0000001f0a0a7819 */ /* 0x000fc800000006ff */
[----:B------:R0:W1:Y:S01]  /*14f0*/  SYNCS.PHASECHK.TRANS64.TRYWAIT P0, [UR6], R10 ;  /* 0x0000000aff0075a7 */ /* 0x0000620008000146 */
[----:B------:R-:W-:Y:S05]  /*1500*/  @!P1 BRA `(.L_x_15) ;  /* 0x0000000000049947 */ /* 0x000fea0003800000 */
[----:B------:R-:W-:Y:S01]  /*1510*/  BPT.TRAP 0x1 ;  /* 0x000000040000795c */ /* 0x000fe20000300000 */
.L_x_15:
[----:B-1----:R-:W-:Y:S05]  /*1520*/  @P0 BRA `(.L_x_16) ;  /* 0x0000000000080947 */ /* 0x002fea0003800000 */
[----:B------:R-:W1:Y:S02]  /*1530*/  SYNCS.PHASECHK.TRANS64.TRYWAIT P0, [UR6], R10 ;  /* 0x0000000aff0075a7 */ /* 0x000e640008000146 */
[----:B-1----:R-:W-:Y:S05]  /*1540*/  @!P0 BRA `(.L_x_17) ;  /* 0x0000007800d48947 */ /* 0x002fea0003800000 */
.L_x_16:
[----:B------:R-:W-:Y:S01]  /*1550*/  UIADD3 UR6, UR10, 0x4100, URZ ;  /* 0x000041000a067890 */ /* 0x000fe2000fffe03f */
[----:B------:R-:W-:Y:S01]  /*1560*/  WARPGROUP.ARRIVE ;  /* 0x00000000000079c5 */ /* 0x000fe20000000000 */
[----:B------:R-:W-:Y:S01]  /*1570*/  ULDC UR7, c[0x0][0x50c] ;  /* 0x0001430000077ab9 */ /* 0x000fe20000000800 */
[----:B------:R-:W-:Y:S01]  /*1580*/  ULOP3.LUT UR12, UR11, 0x10000, URZ, 0xfc, !UPT ;  /* 0x000100000b0c7892 */ /* 0x000fe2000f8efc3f */
[----:B------:R-:W-:Y:S01]  /*1590*/  CS2R R14, SRZ ;  /* 0x00000000000e7805 */ /* 0x000fe2000001ff00 */
[----:B------:R-:W-:Y:S01]  /*15a0*/  UISETP.NE.AND UP0, UPT, UR7, 0x1, UPT ;  /* 0x000000010700788c */ /* 0x000fe2000bf05270 */
[----:B------:R-:W-:Y:S01]  /*15b0*/  CS2R R12, SRZ ;  /* 0x00000000000c7805 */ /* 0x000fe2000001ff00 */
[----:B------:R-:W-:Y:S01]  /*15c0*/  USHF.R.U32.HI UR6, URZ, 0x4, UR6 ;  /* 0x000000043f067899 */ /* 0x000fe20008011606 */
[----:B------:R-:W-:Y:S01]  /*15d0*/  CS2R R16, SRZ ;  /* 0x0000000000107805 */ /* 0x000fe2000001ff00 */
[----:B------:R-:W-:Y:S01]  /*15e0*/  USEL UR7, URZ, 0x1, UP0 ;  /* 0x000000013f077887 */ /* 0x000fe20008000000 */
[----:B------:R-:W-:Y:S01]  /*15f0*/  CS2R R18, SRZ ;  /* 0x0000000000127805 */ /* 0x000fe2000001ff00 */
[----:B------:R-:W-:Y:S01]  /*1600*/  ULOP3.LUT UR6, UR6, 0x3fff, URZ, 0xc0, !UPT ;  /* 0x00003fff06067892 */ /* 0x000fe2000f8ec03f */
[----:B------:R-:W-:Y:S01]  /*1610*/  CS2R R20, SRZ ;  /* 0x0000000000147805 */ /* 0x000fe2000001ff00 */
[----:B------:R-:W-:Y:S01]  /*1620*/  ULEA UR12, UR5, UR12, 0x8 ;  /* 0x0000000c050c7291 */ /* 0x000fe2000f8e403f */
[----:B------:R-:W-:Y:S01]  /*1630*/  CS2R R22, SRZ ;  /* 0x0000000000167805 */ /* 0x000fe2000001ff00 */
[----:B------:R-:W-:Y:S01]  /*1640*/  ULOP3.LUT UR6, UR6, 0x10000, URZ, 0xfc, !UPT ;  /* 0x0001000006067892 */ /* 0x000fe2000f8efc3f */
[----:B------:R-:W-:Y:S01]  /*1650*/  ISETP.NE.AND P0, PT, RZ, UR7, PT ;  /* 0x00000007ff007c0c */ /* 0x000fe2000bf05270 */
[----:B------:R-:W-:Y:S01]  /*1660*/  UMOV UR13, 0xc0000010 ;  /* 0xc0000010000d7882 */ /* 0x000fe20000000000 */
[----:B------:R-:W-:Y:S01]  /*1670*/  UMOV UR15, 0xc0000010 ;  /* 0xc0000010000f7882 */ /* 0x000fe20000000000 */
[----:B------:R-:W-:Y:S01]  /*1680*/  ULEA UR14, UR5, UR6, 0x8 ;  /* 0x00000006050e7291 */ /* 0x000fe2000f8e403f */
[----:B------:R-:W-:-:S02]  /*1690*/  CS2R R88, SRZ ;  /* 0x0000000000587805 */ /* 0x000fc4000001ff00 */
[----:B------:R-:W-:Y:S01]  /*16a0*/  CS2R R90, SRZ ;  /* 0x00000000005a7805 */ /* 0x000fe2000001ff00 */
[----:B------:R-:W-:Y:S01]  /*16b0*/  UMOV UR6, 0x1 ;  /* 0x0000000100067882 */ /* 0x000fe20000000000 */
[----:B------:R-:W-:Y:S02]  /*16c0*/  CS2R R92, SRZ ;  /* 0x00000000005c7805 */ /* 0x000fe4000001ff00 */
[----:B------:R-:W-:Y:S02]  /*16d0*/  CS2R R94, SRZ ;  /* 0x00000000005e7805 */ /* 0x000fe4000001ff00 */
[----:B------:R-:W-:Y:S02]  /*16e0*/  CS2R R96, SRZ ;  /* 0x0000000000607805 */ /* 0x000fe4000001ff00 */
[----:B------:R-:W-:Y:S02]  /*16f0*/  CS2R R98, SRZ ;  /* 0x0000000000627805 */ /* 0x000fe4000001ff00 */
[----:B------:R-:W-:Y:S01]  /*1700*/  CS2R R100, SRZ ;  /* 0x0000000000647805 */ /* 0x000fe2000001ff00 */
[----:B------:R-:W-:Y:S01]  /*1710*/  QGMMA.64x128x32.F32.E4M3.E4M3 R24, gdesc[UR12], RZ, !UPT, gsb0 ;  /* 0x01e000000c1879f3 */ /* 0x000fe2000c0008ff */
        /* <DEDUP_REMOVED lines=17> */
[----:B------:R-:W-:Y:S01]  /*1830*/  CS2R R136, SRZ ;  /* 0x0000000000887805 */ /* 0x000fe2000001ff00 */
[----:B------:R-:W-:Y:S02]  /*1840*/  IMAD.MOV.U32 R139, RZ, RZ, RZ ;  /* 0x000000ffff8b7224 */ /* 0x000fe400078e00ff */
[----:B------:R-:W-:Y:S01]  /*1850*/  IMAD.MOV.U32 R141, RZ, RZ, RZ ;  /* 0x000000ffff8d7224 */ /* 0x000fe200078e00ff */
[----:B------:R-:W-:Y:S06]  /*1860*/  @!P0 BRA `(.L_x_18) ;  /* 0x0000000400088947 */ /* 0x000fec0003800000 */
[----:B------:R-:W-:Y:S02]  /*1870*/  WARPGROUP.DEPBAR.LE gsb0, 0x0 ;  /* 0x00008000000079c5 */ /* 0x000fe40000010000 */
[----:B------:R-:W-:-:S01]  /*1880*/  FADD R141, RZ, R24 ;  /* 0x00000018ff8d7221 */ /* 0x000fc20000000000 */
[----:B------:R-:W-:Y:S01]  /*1890*/  FADD R136, RZ, R25 ;  /* 0x00000019ff887221 */ /* 0x000fe20000000000 */
        /* <DEDUP_REMOVED lines=62> */
[----:B------:R-:W-:-:S06]  /*1c80*/  UMOV UR6, URZ ;  /* 0x0000003f00067c82 */ /* 0x000fcc0008000000 */
.L_x_18:
[----:B------:R-:W-:-:S04]  /*1c90*/  UIADD3 UR16, UR5, 0x1, URZ ;  /* 0x0000000105107890 */ /* 0x000fc8000fffe03f */
[----:B------:R-:W-:-:S04]  /*1ca0*/  UISETP.NE.AND UP0, UPT, UR16, 0x4, UPT ;  /* 0x000000041000788c */ /* 0x000fc8000bf05270 */
[----:B------:R-:W-:Y:S02]  /*1cb0*/  USEL UR8, URZ, 0x1, UP0 ;  /* 0x000000013f087887 */ /* 0x000fe40008000000 */
[----:B------:R-:W-:Y:S02]  /*1cc0*/  USEL UR16, UR16, URZ, UP0 ;  /* 0x0000003f10107287 */ /* 0x000fe40008000000 */
[----:B------:R-:W-:-:S06]  /*1cd0*/  ULOP3.LUT UR8, UR4, UR8, URZ, 0x3c, !UPT ;  /* 0x0000000804087292 */ /* 0x000fcc000f8e3c3f */
[----:B------:R-:W-:Y:S01]  /*1ce0*/  IMAD.U32 R142, RZ, RZ, UR8 ;  /* 0x00000008ff8e7e24 */ /* 0x000fe2000f8e00ff */
[----:B------:R-:W-:-:S06]  /*1cf0*/  UMOV UR8, 0x1 ;  /* 0x0000000100087882 */ /* 0x000fcc0000000000 */
.L_x_13:
[----:B------:R-:W-:-:S04]  /*1d00*/  UISETP.LT.AND UP0, UPT, UR9, 0x1, UPT ;  /* 0x000000010900788c */ /* 0x000fc8000bf01270 */
[----:B------:R-:W-:-:S04]  /*1d10*/  USEL UR12, UR9, 0x1, UP0 ;  /* 0x00000001090c7887 */ /* 0x000fc80008000000 */
[----:B------:R-:W-:-:S04]  /*1d20*/  UIADD3 UR12, UR9, -UR12, URZ ;  /* 0x8000000c090c7290 */ /* 0x000fc8000fffe03f */
[----:B------:R-:W-:-:S06]  /*1d30*/  UISETP.GE.AND UP0, UPT, UR12, 0x1, UPT ;  /* 0x000000010c00788c */ /* 0x000fcc000bf06270 */
[----:B------:R-:W-:-:S13]  /*1d40*/  PLOP3.LUT P0, PT, PT, PT, UP0, 0x80, 0x0 ;  /* 0x000000000000781c */ /* 0x000fda0003f0f008 */
[----:B------:R-:W-:Y:S05]  /*1d50*/  @!P0 BRA `(.L_x_19) ;  /* 0x0000000400f08947 */ /* 0x000fea0003800000 */
[----:B01----:R-:W-:Y:S01]  /*1d60*/  IMAD.U32 R10, RZ, RZ, UR12 ;  /* 0x0000000cff0a7e24 */ /* 0x003fe2000f8e00ff */
[----:B------:R-:W-:Y:S01]  /*1d70*/  UMOV UR17, UR5 ;  /* 0x0000000500117c82 */ /* 0x000fe20008000000 */
[----:B------:R-:W-:-:S05]  /*1d80*/  ULDC UR20, c[0x0][0x50c] ;  /* 0x0001430000147ab9 */ /* 0x000fca0000000800 */
.L_x_27:
[----:B------:R-:W-:-:S13]  /*1d90*/  ISETP.NE.AND P1, PT, R138, 0x3, PT ;  /* 0x000000038a00780c */ /* 0x000fda0003f25270 */
[----:B01----:R-:W-:Y:S05]  /*1da0*/  @!P1 BRA `(.L_x_20) ;  /* 0x0000000000049947 */ /* 0x003fea0003800000 */
[----:B------:R-:W-:Y:S01]  /*1db0*/  BPT.TRAP 0x1 ;  /* 0x000000040000795c */ /* 0x000fe20000300000 */
.L_x_20:
[----:B------:R-:W0:Y:S01]  /*1dc0*/  S2UR UR12, SR_CgaCtaId ;  /* 0x00000000000c79c3 */ /* 0x000e220000008800 */
[----:B------:R-:W-:Y:S01]  /*1dd0*/  UMOV UR10, 0x400 ;  /* 0x00000400000a7882 */ /* 0x000fe20000000000 */
[----:B------:R-:W-:Y:S01]  /*1de0*/  SHF.L.U32 R11, R142, 0x1f, RZ ;  /* 0x0000001f8e0b7819 */ /* 0x000fe200000006ff */
[----:B0-----:R-:W-:-:S04]  /*1df0*/  ULEA UR10, UR12, UR10, 0x18 ;  /* 0x0000000a0c0a7291 */ /* 0x001fc8000f8ec03f */
[----:B------:R-:W-:-:S09]  /*1e00*/  ULEA UR12, UR16, UR10, 0x3 ;  /* 0x0000000a100c7291 */ /* 0x000fd2000f8e183f */
[----:B------:R0:W1:Y:S01]  /*1e10*/  SYNCS.PHASECHK.TRANS64.TRYWAIT P0, [UR12], R11 ;  /* 0x0000000bff0075a7 */ /* 0x000062000800014c */
[----:B------:R-:W-:Y:S05]  /*1e20*/  @!P1 BRA `(.L_x_21) ;  /* 0x0000000000049947 */ /* 0x000fea0003800000 */
[----:B------:R-:W-:Y:S01]  /*1e30*/  BPT.TRAP 0x1 ;  /* 0x000000040000795c */ /* 0x000fe20000300000 */
.L_x_21:
[----:B-1----:R-:W-:Y:S05]  /*1e40*/  @P0 BRA `(.L_x_22) ;  /* 0x0000000000080947 */ /* 0x002fea0003800000 */
[----:B------:R-:W1:Y:S02]  /*1e50*/  SYNCS.PHASECHK.TRANS64.TRYWAIT P0, [UR12], R11 ;  /* 0x0000000bff0075a7 */ /* 0x000e64000800014c */
[----:B-1----:R-:W-:Y:S05]  /*1e60*/  @!P0 BRA `(.L_x_23) ;  /* 0x0000007000a48947 */ /* 0x002fea0003800000 */
.L_x_22:
[----:B------:R-:W-:Y:S01]  /*1e70*/  UIADD3 UR12, UR10, 0x4100, URZ ;  /* 0x000041000a0c7890 */ /* 0x000fe2000fffe03f */
[----:B------:R-:W-:Y:S01]  /*1e80*/  WARPGROUP.ARRIVE ;  /* 0x00000000000079c5 */ /* 0x000fe20000000000 */
[----:B------:R-:W-:Y:S02]  /*1e90*/  UISETP.NE.AND UP0, UPT, UR7, URZ, UPT ;  /* 0x0000003f0700728c */ /* 0x000fe4000bf05270 */
[----:B------:R-:W-:Y:S02]  /*1ea0*/  USHF.R.U32.HI UR12, URZ, 0x4, UR12 ;  /* 0x000000043f0c7899 */ /* 0x000fe4000801160c */
[----:B------:R-:W-:Y:S02]  /*1eb0*/  USEL UR8, UR8, URZ, !UP0 ;  /* 0x0000003f08087287 */ /* 0x000fe4000c000000 */
[----:B------:R-:W-:Y:S02]  /*1ec0*/  ULOP3.LUT UR7, UR12, 0x3fff, URZ, 0xc0, !UPT ;  /* 0x00003fff0c077892 */ /* 0x000fe4000f8ec03f */
[----:B------:R-:W-:-:S02]  /*1ed0*/  ULOP3.LUT UR12, UR11, 0x10000, URZ, 0xfc, !UPT ;  /* 0x000100000b0c7892 */ /* 0x000fc4000f8efc3f */
[----:B------:R-:W-:Y:S02]  /*1ee0*/  ULOP3.LUT UR7, UR7, 0x10000, URZ, 0xfc, !UPT ;  /* 0x0001000007077892 */ /* 0x000fe4000f8efc3f */
[----:B------:R-:W-:Y:S02]  /*1ef0*/  UISETP.NE.U32.AND UP0, UPT, UR8, URZ, UPT ;  /* 0x0000003f0800728c */ /* 0x000fe4000bf05070 */
[----:B------:R-:W-:Y:S02]  /*1f00*/  ULEA UR12, UR16, UR12, 0x8 ;  /* 0x0000000c100c7291 */ /* 0x000fe4000f8e403f */
[----:B------:R-:W-:Y:S01]  /*1f10*/  ULEA UR14, UR16, UR7, 0x8 ;  /* 0x00000007100e7291 */ /* 0x000fe2000f8e403f */
[----:B------:R-:W-:Y:S01]  /*1f20*/  UMOV UR13, 0xc0000010 ;  /* 0xc0000010000d7882 */ /* 0x000fe20000000000 */
[----:B------:R-:W-:Y:S01]  /*1f30*/  UMOV UR15, 0xc0000010 ;  /* 0xc0000010000f7882 */ /* 0x000fe20000000000 */
[----:B------:R-:W-:-:S06]  /*1f40*/  UIADD3 UR6, UR6, 0x1, URZ ;  /* 0x0000000106067890 */ /* 0x000fcc000fffe03f */
[----:B------:R-:W-:Y:S01]  /*1f50*/  QGMMA.64x128x32.F32.E4M3.E4M3 R24, gdesc[UR12], R24, UP0, gsb0 ;  /* 0x01e000000c1879f3 */ /* 0x000fe2000b800818 */
[----:B------:R-:W-:-:S04]  /*1f60*/  UISETP.NE.AND UP0, UPT, UR6, UR20, UPT ;  /* 0x000000140600728c */ /* 0x000fc8000bf05270 */
[----:B------:R-:W-:-:S06]  /*1f70*/  USEL UR7, URZ, 0x1, UP0 ;  /* 0x000000013f077887 */ /* 0x000fcc0008000000 */
[----:B------:R-:W-:Y:S01]  /*1f80*/  ISETP.NE.AND P0, PT, RZ, UR7, PT ;  /* 0x00000007ff007c0c */ /* 0x000fe2000bf05270 */
[----:B------:R-:W-:-:S12]  /*1f90*/  WARPGROUP.DEPBAR.LE gsb0, 0x1 ;  /* 0x00008000000079c5 */ /* 0x000fd80000010100 */
[----:B------:R-:W-:Y:S05]  /*1fa0*/  @!P0 BRA `(.L_x_24) ;  /* 0x0000000400088947 */ /* 0x000fea0003800000 */
[----:B------:R-:W-:Y:S02]  /*1fb0*/  WARPGROUP.DEPBAR.LE gsb0, 0x0 ;  /* 0x00008000000079c5 */ /* 0x000fe40000010000 */
[----:B------:R-:W-:-:S01]  /*1fc0*/  FADD R141, R24, R141 ;  /* 0x0000008d188d7221 */ /* 0x000fc20000000000 */
[----:B------:R-:W-:Y:S01]  /*1fd0*/  FADD R136, R25, R136 ;  /* 0x0000008819887221 */ /* 0x000fe20000000000 */
        /* <DEDUP_REMOVED lines=62> */
[----:B------:R-:W-:-:S06]  /*23c0*/  UMOV UR6, URZ ;  /* 0x0000003f00067c82 */ /* 0x000fcc0008000000 */
.L_x_24:
[----:B------:R-:W-:Y:S05]  /*23d0*/  @!P1 BRA `(.L_x_25) ;  /* 0x0000000000049947 */ /* 0x000fea0003800000 */
[----:B------:R-:W-:Y:S01]  /*23e0*/  BPT.TRAP 0x1 ;  /* 0x000000040000795c */ /* 0x000fe20000300000 */
.L_x_25:
[----:B------:R-:W-:Y:S01]  /*23f0*/  ULEA UR8, UR17, UR10, 0x3 ;  /* 0x0000000a11087291 */ /* 0x000fe2000f8e183f */
[----:B------:R-:W-:-:S03]  /*2400*/  ISETP.GT.U32.AND P0, PT, R4, 0x1, PT ;  /* 0x000000010400780c */ /* 0x000fc60003f04070 */
[----:B------:R-:W-:-:S04]  /*2410*/  UIADD3 UR8, UR8, 0x20, URZ ;  /* 0x0000002008087890 */ /* 0x000fc8000fffe03f */
[----:B------:R-:W-:-:S09]  /*2420*/  UPRMT UR8, URZ, 0x654, UR8 ;  /* 0x000006543f087896 */ /* 0x000fd20008000008 */
[----:B------:R-:W-:Y:S01]  /*2430*/  SYNCS.ARRIVE.TRANS64.RED.A1T0 RZ, [UR8], RZ ;  /* 0x000000ffffff79a7 */ /* 0x000fe20008100408 */
[----:B------:R-:W-:Y:S05]  /*2440*/  @P0 BRA `(.L_x_26) ;  /* 0x0000000000040947 */ /* 0x000fea0003800000 */
[----:B------:R-:W-:Y:S01]  /*2450*/  BPT.TRAP 0x1 ;  /* 0x000000040000795c */ /* 0x000fe20000300000 */
.L_x_26:
[----:B------:R-:W-:Y:S01]  /*2460*/  UIADD3 UR16, UR16, 0x1, URZ ;  /* 0x0000000110107890 */ /* 0x000fe2000fffe03f */
[C---:B------:R-:W-:Y:S01]  /*2470*/  ISETP.GT.AND P0, PT, R10.reuse, 0x1, PT ;  /* 0x000000010a00780c */ /* 0x040fe20003f04270 */
[----:B------:R-:W-:Y:S01]  /*2480*/  UIADD3 UR17, UR17, 0x1, URZ ;  /* 0x0000000111117890 */ /* 0x000fe2000fffe03f */
[----:B------:R-:W-:Y:S01]  /*2490*/  VIADD R10, R10, 0xffffffff ;  /* 0xffffffff0a0a7836 */ /* 0x000fe20000000000 */
[----:B------:R-:W-:Y:S02]  /*24a0*/  UISETP.NE.AND UP0, UPT, UR16, 0x4, UPT ;  /* 0x000000041000788c */ /* 0x000fe4000bf05270 */
[----:B------:R-:W-:Y:S02]  /*24b0*/  UISETP.NE.AND UP1, UPT, UR17, 0x4, UPT ;  /* 0x000000041100788c */ /* 0x000fe4000bf25270 */
[----:B------:R-:W-:Y:S02]  /*24c0*/  USEL UR8, URZ, 0x1, UP0 ;  /* 0x000000013f087887 */ /* 0x000fe40008000000 */
[----:B------:R-:W-:-:S02]  /*24d0*/  USEL UR16, UR16, URZ, UP0 ;  /* 0x0000003f10107287 */ /* 0x000fc40008000000 */
[----:B------:R-:W-:Y:S02]  /*24e0*/  USEL UR17, UR17, URZ, UP1 ;  /* 0x0000003f11117287 */ /* 0x000fe40008800000 */
[----:B------:R-:W-:Y:S01]  /*24f0*/  LOP3.LUT R142, R142, UR8, RZ, 0x3c, !PT ;  /* 0x000000088e8e7c12 */ /* 0x000fe2000f8e3cff */
[----:B------:R-:W-:Y:S01]  /*2500*/  UMOV UR8, 0x1 ;  /* 0x0000000100087882 */ /* 0x000fe20000000000 */
[----:B------:R-:W-:Y:S08]  /*2510*/  @P0 BRA `(.L_x_27) ;  /* 0xfffffff8001c0947 */ /* 0x000ff0000383ffff */
.L_x_19:
[----:B------:R-:W-:Y:S01]  /*2520*/  UISETP.NE.AND UP0, UPT, UR6, URZ, UPT ;  /* 0x0000003f0600728c */ /* 0x000fe2000bf05270 */
[----:B01----:R-:W0:Y:S03]  /*2530*/  LDC R10, c[0x0][0x28c] ;  /* 0x0000a300ff0a7b82 */ /* 0x003e260000000800 */
[----:B------:R-:W-:-:S06]  /*2540*/  USEL UR6, URZ, 0x1, !UP0 ;  /* 0x000000013f067887 */ /* 0x000fcc000c000000 */
[----:B------:R-:W-:Y:S02]  /*2550*/  ISETP.NE.AND P0, PT, RZ, UR6, PT ;  /* 0x00000006ff007c0c */ /* 0x000fe4000bf05270 */
[----:B0-----:R-:W-:-:S11]  /*2560*/  ISETP.GE.AND P1, PT, R10, 0x1, PT ;  /* 0x000000010a00780c */ /* 0x001fd60003f26270 */
[----:B------:R-:W-:Y:S05]  /*2570*/  @!P0 BRA `(.L_x_28) ;  /* 0x0000000400048947 */ /* 0x000fea0003800000 */
[----:B------:R-:W-:Y:S02]  /*2580*/  WARPGROUP.DEPBAR.LE gsb0, 0x0 ;  /* 0x00008000000079c5 */ /* 0x000fe40000010000 */
[----:B------:R-:W-:Y:S01]  /*2590*/  FADD R141, R24, R141 ;  /* 0x0000008d188d7221 */ /* 0x000fe20000000000 */
        /* <DEDUP_REMOVED lines=62> */
[----:B------:R-:W-:-:S07]  /*2980*/  FADD R14, R14, R87 ;  /* 0x000000570e0e7221 */ /* 0x000fce0000000000 */
.L_x_28:
[----:B------:R-:W-:Y:S02]  /*2990*/  WARPGROUP.DEPBAR.LE gsb0, 0x0 ;  /* 0x00008000000079c5 */ /* 0x000fe40000010000 */
[----:B------:R-:W-:Y:S05]  /*29a0*/  @!P1 BRA `(.L_x_29) ;  /* 0x0000000000389947 */ /* 0x000fea0003800000 */
[----:B------:R-:W-:-:S13]  /*29b0*/  ISETP.NE.AND P0, PT, R138, 0x3, PT ;  /* 0x000000038a00780c */ /* 0x000fda0003f05270 */
[----:B------:R-:W-:Y:S05]  /*29c0*/  @!P0 BRA `(.L_x_30) ;  /* 0x0000000000048947 */ /* 0x000fea0003800000 */
[----:B------:R-:W-:Y:S01]  /*29d0*/  BPT.TRAP 0x1 ;  /* 0x000000040000795c */ /* 0x000fe20000300000 */
.L_x_30:
[----:B------:R-:W-:Y:S01]  /*29e0*/  UISETP.LT.AND UP0, UPT, UR9, 0x1, UPT ;  /* 0x000000010900788c */ /* 0x000fe2000bf01270 */
[----:B------:R-:W-:-:S03]  /*29f0*/  ISETP.GT.U32.AND P0, PT, R4, 0x1, PT ;  /* 0x000000010400780c */ /* 0x000fc60003f04070 */
[----:B------:R-:W-:-:S04]  /*2a00*/  USEL UR6, UR9, 0x1, UP0 ;  /* 0x0000000109067887 */ /* 0x000fc80008000000 */
[----:B------:R-:W-:-:S04]  /*2a10*/  UIADD3 UR6, UR5, UR9, -UR6 ;  /* 0x0000000905067290 */ /* 0x000fc8000fffe806 */
[----:B------:R-:W-:-:S04]  /*2a20*/  USHF.L.U32 UR6, UR6, 0x3, URZ ;  /* 0x0000000306067899 */ /* 0x000fc8000800063f */
[----:B------:R-:W-:-:S04]  /*2a30*/  ULOP3.LUT UR6, UR6, 0x18, URZ, 0xc0, !UPT ;  /* 0x0000001806067892 */ /* 0x000fc8000f8ec03f */
[----:B------:R-:W-:-:S04]  /*2a40*/  UIADD3 UR6, UR10, 0x20, UR6 ;  /* 0x000000200a067890 */ /* 0x000fc8000fffe006 */
[----:B------:R-:W-:-:S09]  /*2a50*/  UPRMT UR6, URZ, 0x654, UR6 ;  /* 0x000006543f067896 */ /* 0x000fd20008000006 */
[----:B------:R-:W-:Y:S01]  /*2a60*/  SYNCS.ARRIVE.TRANS64.RED.A1T0 RZ, [UR6], RZ ;  /* 0x000000ffffff79a7 */ /* 0x000fe20008100406 */
[----:B------:R-:W-:Y:S05]  /*2a70*/  @P0 BRA `(.L_x_29) ;  /* 0x0000000000040947 */ /* 0x000fea0003800000 */
[----:B------:R-:W-:Y:S01]  /*2a80*/  BPT.TRAP 0x1 ;  /* 0x000000040000795c */ /* 0x000fe20000300000 */
.L_x_29:
[----:B------:R-:W0:Y:S01]  /*2a90*/  LDC R26, c[0x0][0x288] ;  /* 0x0000a200ff1a7b82 */ /* 0x000e220000000800 */
[----:B------:R-:W-:Y:S01]  /*2aa0*/  IMAD.SHL.U32 R6, R6, 0x80, RZ ;  /* 0x0000008006067824 */ /* 0x000fe200078e00ff */
[--C-:B------:R-:W-:Y:S01]  /*2ab0*/  SHF.R.U32.HI R10, RZ, 0x2, R0.reuse ;  /* 0x00000002ff0a7819 */ /* 0x100fe20000011600 */
[----:B------:R-:W-:Y:S01]  /*2ac0*/  IMAD.SHL.U32 R29, R7, 0x80, RZ ;  /* 0x00000080071d7824 */ /* 0x000fe200078e00ff */
[----:B------:R-:W-:Y:S01]  /*2ad0*/  LOP3.LUT R24, R0, 0x60, RZ, 0xc0, !PT ;  /* 0x0000006000187812 */ /* 0x000fe200078ec0ff */
[----:B------:R-:W-:Y:S01]  /*2ae0*/  ULDC UR6, c[0x0][0x284] ;  /* 0x0000a10000067ab9 */ /* 0x000fe20000000800 */
[----:B------:R-:W-:Y:S02]  /*2af0*/  SHF.R.U32.HI R25, RZ, 0x7, R0 ;  /* 0x00000007ff197819 */ /* 0x000fe40000011600 */
[----:B------:R-:W-:Y:S02]  /*2b00*/  LOP3.LUT R11, R10, 0x7, RZ, 0xc0, !PT ;  /* 0x000000070a0b7812 */ /* 0x000fe400078ec0ff */
[----:B------:R-:W-:-:S02]  /*2b10*/  SHF.R.U32.HI R24, RZ, 0x1, R24 ;  /* 0x00000001ff187819 */ /* 0x000fc40000011618 */
[----:B------:R-:W-:Y:S02]  /*2b20*/  LOP3.LUT R10, R25, 0x1, RZ, 0xc0, !PT ;  /* 0x00000001190a7812 */ /* 0x000fe400078ec0ff */
[----:B------:R-:W-:Y:S02]  /*2b30*/  IADD3 R27, RZ, -R24, -R11 ;  /* 0x80000018ff1b7210 */ /* 0x000fe40007ffe80b */
[----:B------:R-:W-:Y:S01]  /*2b40*/  LOP3.LUT R25, R0, 0x3, RZ, 0xc0, !PT ;  /* 0x0000000300197812 */ /* 0x000fe200078ec0ff */
[C---:B------:R-:W-:Y:S02]  /*2b50*/  IMAD.SHL.U32 R28, R10.reuse, 0x40, RZ ;  /* 0x000000400a1c7824 */ /* 0x040fe400078e00ff */
[----:B------:R-:W-:-:S03]  /*2b60*/  IMAD R10, R10, -0x40, R27 ;  /* 0xffffffc00a0a7824 */ /* 0x000fc600078e021b */
[----:B------:R-:W-:Y:S01]  /*2b70*/  LOP3.LUT R11, R28, 0x40, R11, 0xe2, !PT ;  /* 0x000000401c0b7812 */ /* 0x000fe200078ee20b */
[----:B------:R-:W-:Y:S01]  /*2b80*/  IMAD.MOV.U32 R28, RZ, RZ, -0x1 ;  /* 0xffffffffff1c7424 */ /* 0x000fe200078e00ff */
[----:B0-----:R-:W-:Y:S01]  /*2b90*/  ISETP.GE.AND P0, PT, R6, R26, PT ;  /* 0x0000001a0600720c */ /* 0x001fe20003f06270 */
[----:B------:R-:W-:Y:S01]  /*2ba0*/  IMAD R31, R25, -0x2, R26 ;  /* 0xfffffffe191f7824 */ /* 0x000fe200078e021a */
[----:B------:R-:W-:Y:S01]  /*2bb0*/  IADD3 R34, -R29, UR6, R10 ;  /* 0x000000061d227c10 */ /* 0x000fe2000fffe10a */
[----:B------:R-:W-:Y:S01]  /*2bc0*/  IMAD.WIDE R26, R7, 0x80, RZ ;  /* 0x00000080071a7825 */ /* 0x000fe200078e02ff */
[----:B------:R-:W-:-:S03]  /*2bd0*/  ISETP.GE.OR P0, PT, R29, UR6, P0 ;  /* 0x000000061d007c0c */ /* 0x000fc60008706670 */
[----:B------:R-:W-:Y:S01]  /*2be0*/  IMAD.SHL.U32 R25, R0, 0x2, RZ ;  /* 0x0000000200197824 */ /* 0x000fe200078e00ff */
[----:B------:R-:W-:Y:S01]  /*2bf0*/  LOP3.LUT R35, R26, R11, R24, 0xfe, !PT ;  /* 0x0000000b1a237212 */ /* 0x000fe200078efe18 */
[----:B------:R-:W-:-:S03]  /*2c00*/  IMAD.IADD R29, R31, 0x1, -R6 ;  /* 0x000000011f1d7824 */ /* 0x000fc600078e0a06 */
[----:B------:R-:W-:-:S05]  /*2c10*/  LOP3.LUT R24, R6, 0x6, R25, 0xf8, !PT ;  /* 0x0000000606187812 */ /* 0x000fca00078ef819 */
[----:B------:R-:W-:Y:S05]  /*2c20*/  @P0 BRA `(.L_x_31) ;  /* 0x0000004400c00947 */ /* 0x000fea0003800000 */
[----:B------:R-:W0:Y:S01]  /*2c30*/  LDC.64 R32, c[0x0][0x5c8] ;  /* 0x00017200ff207b82 */ /* 0x000e220000000a00 */
[----:B------:R-:W-:Y:S01]  /*2c40*/  SHF.R.S32.HI R30, RZ, 0x1f, R5 ;  /* 0x0000001fff1e7819 */ /* 0x000fe20000011405 */
[----:B------:R-:W-:Y:S01]  /*2c50*/  ULDC.64 UR6, c[0x0][0x5d0] ;  /* 0x0001740000067ab9 */ /* 0x000fe20000000a00 */
[----:B------:R-:W-:Y:S01]  /*2c60*/  SHF.R.S32.HI R25, RZ, 0x1f, R24 ;  /* 0x0000001fff197819 */ /* 0x000fe20000011418 */
[----:B------:R-:W-:Y:S02]  /*2c70*/  BSSY B0, `(.L_x_31) ;  /* 0x000046b000007945 */ /* 0x000fe40003800000 */
[----:B------:R-:W-:-:S04]  /*2c80*/  IMAD R6, R30, UR6, RZ ;  /* 0x000000061e067c24 */ /* 0x000fc8000f8e02ff */
[C---:B------:R-:W-:Y:S02]  /*2c90*/  IMAD R11, R5.reuse, UR7, R6 ;  /* 0x00000007050b7c24 */ /* 0x040fe4000f8e0206 */
[----:B------:R-:W-:Y:S01]  /*2ca0*/  IMAD.WIDE.U32 R6, R5, UR6, R24 ;  /* 0x0000000605067c25 */ /* 0x000fe2000f8e0018 */
[----:B------:R-:W-:-:S03]  /*2cb0*/  ULDC.64 UR6, c[0x0][0x5c0] ;  /* 0x0001700000067ab9 */ /* 0x000fc60000000a00 */
[----:B------:R-:W-:Y:S02]  /*2cc0*/  IMAD.IADD R7, R7, 0x1, R11 ;  /* 0x0000000107077824 */ /* 0x000fe400078e020b */
[----:B0-----:R-:W-:-:S04]  /*2cd0*/  IMAD R10, R27, R32, RZ ;  /* 0x000000201b0a7224 */ /* 0x001fc800078e02ff */
[C---:B------:R-:W-:Y:S02]  /*2ce0*/  IMAD R31, R35.reuse, R33, R10 ;  /* 0x00000021231f7224 */ /* 0x040fe400078e020a */
[----:B------:R-:W-:-:S04]  /*2cf0*/  IMAD.WIDE.U32 R10, R35, R32, R6 ;  /* 0x00000020230a7225 */ /* 0x000fc800078e0006 */
[----:B------:R-:W-:Y:S01]  /*2d00*/  IMAD.IADD R11, R11, 0x1, R31 ;  /* 0x000000010b0b7824 */ /* 0x000fe200078e021f */
[----:B------:R-:W-:Y:S02]  /*2d10*/  LEA R6, P0, R32, R10, 0x3 ;  /* 0x0000000a20067211 */ /* 0x000fe400078018ff */
[----:B------:R-:W-:Y:S02]  /*2d20*/  IADD3 R10, P1, R10, UR6, RZ ;  /* 0x000000060a0a7c10 */ /* 0x000fe4000ff3e0ff */
[----:B------:R-:W-:Y:S02]  /*2d30*/  LEA.HI.X R7, R32, R11, R33, 0x3, P0 ;  /* 0x0000000b20077211 */ /* 0x000fe400000f1c21 */
[----:B---3-5:R-:W-:Y:S02]  /*2d40*/  FSETP.NEU.AND P0, PT, R9, RZ, PT ;  /* 0x000000ff0900720b */ /* 0x028fe40003f0d000 */
[----:B------:R-:W-:Y:S02]  /*2d50*/  IADD3 R6, P3, R6, UR6, RZ ;  /* 0x0000000606067c10 */ /* 0x000fe4000ff7e0ff */
[----:B------:R-:W-:-:S02]  /*2d60*/  IADD3.X R11, R11, UR7, RZ, P1, !PT ;  /* 0x000000070b0b7c10 */ /* 0x000fc40008ffe4ff */
[----:B------:R-:W-:-:S07]  /*2d70*/  IADD3.X R7, R7, UR7, RZ, P3, !PT ;  /* 0x0000000707077c10 */ /* 0x000fce0009ffe4ff */
[----:B------:R-:W-:Y:S05]  /*2d80*/  @!P0 BRA `(.L_x_32) ;  /* 0x00000034005c8947 */ /* 0x000fea0003800000 */
[----:B------:R-:W-:Y:S01]  /*2d90*/  ULDC.64 UR6, c[0x0][0x5b8] ;  /* 0x00016e0000067ab9 */ /* 0x000fe20000000a00 */
[----:B------:R-:W-:Y:S01]  /*2da0*/  ISETP.GE.AND P0, PT, R34, 0x1, PT ;  /* 0x000000012200780c */ /* 0x000fe20003f06270 */
[----:B------:R-:W-:Y:S01]  /*2db0*/  IMAD R32, R30, UR6, RZ ;  /* 0x000000061e207c24 */ /* 0x000fe2000f8e02ff */
[----:B------:R-:W-:Y:S01]  /*2dc0*/  ULDC.64 UR10, c[0x0][0x5a8] ;  /* 0x00016a00000a7ab9 */ /* 0x000fe20000000a00 */
[----:B------:R-:W-:Y:S01]  /*2dd0*/  IMAD.WIDE.U32 R30, R5, UR6, R24 ;  /* 0x00000006051e7c25 */ /* 0x000fe2000f8e0018 */
[----:B------:R-:W-:Y:S01]  /*2de0*/  ISETP.LT.OR P4, PT, R29, 0x1, !P0 ;  /* 0x000000011d00780c */ /* 0x000fe20004781670 */
[----:B------:R-:W-:Y:S02]  /*2df0*/  BSSY B1, `(.L_x_33) ;  /* 0x000000c000017945 */ /* 0x000fe40003800000 */
[----:B------:R-:W-:Y:S01]  /*2e00*/  IMAD R5, R5, UR7, R32 ;  /* 0x0000000705057c24 */ /* 0x000fe2000f8e0220 */
[----:B------:R-:W-:-:S03]  /*2e10*/  ULDC.64 UR6, c[0x0][0x5b0] ;  /* 0x00016c0000067ab9 */ /* 0x000fc60000000a00 */
[----:B------:R-:W-:Y:S02]  /*2e20*/  IMAD.IADD R31, R31, 0x1, R5 ;  /* 0x000000011f1f7824 */ /* 0x000fe400078e0205 */
[----:B------:R-:W-:Y:S02]  /*2e30*/  IMAD R5, R27, UR6, RZ ;  /* 0x000000061b057c24 */ /* 0x000fe4000f8e02ff */
[----:B------:R-:W-:-:S04]  /*2e40*/  IMAD.WIDE.U32 R24, R35, UR6, R30 ;  /* 0x0000000623187c25 */ /* 0x000fc8000f8e001e */
[----:B------:R-:W-:Y:S01]  /*2e50*/  IMAD R5, R35, UR7, R5 ;  /* 0x0000000723057c24 */ /* 0x000fe2000f8e0205 */
[----:B------:R-:W-:-:S04]  /*2e60*/  IADD3 R24, P1, R24, UR10, RZ ;  /* 0x0000000a18187c10 */ /* 0x000fc8000ff3e0ff */
[--C-:B------:R-:W-:Y:S02]  /*2e70*/  IADD3.X R25, R25, UR11, R5.reuse, P1, !PT ;  /* 0x0000000b19197c10 */ /* 0x100fe40008ffe405 */
[----:B------:R-:W-:Y:S01]  /*2e80*/  PRMT R5, RZ, 0x7610, R5 ;  /* 0x00007610ff057816 */ /* 0x000fe20000000005 */
[----:B------:R-:W-:Y:S06]  /*2e90*/  @P4 BRA `(.L_x_34) ;  /* 0x0000000000044947 */ /* 0x000fec0003800000 */
[----:B------:R0:W5:Y:S02]  /*2ea0*/  LDG.E.U8 R5, desc[UR18][R24.64] ;  /* 0x0000001218057981 */ /* 0x000164000c1e1100 */
.L_x_34:
[----:B------:R-:W-:Y:S05]  /*2eb0*/  BSYNC B1 ;  /* 0x0000000000017941 */ /* 0x000fea0003800000 */
.L_x_33:
[----:B-----5:R-:W-:Y:S01]  /*2ec0*/  LOP3.LUT R5, R5, 0xff, RZ, 0xc0, !PT ;  /* 0x000000ff05057812 */ /* 0x020fe200078ec0ff */
[----:B------:R-:W-:Y:S01]  /*2ed0*/  BSSY B1, `(.L_x_35) ;  /* 0x000000b000017945 */ /* 0x000fe20003800000 */
[----:B------:R-:W-:Y:S02]  /*2ee0*/  ISETP.LT.OR P3, PT, R29, 0x2, !P0 ;  /* 0x000000021d00780c */ /* 0x000fe40004761670 */
[----:B------:R-:W-:-:S05]  /*2ef0*/  F2FP.F16.E4M3.UNPACK_B R5, R5 ;  /* 0x00000005ff05723e */ /* 0x000fca00020006ff */
[----:B------:R-:W-:Y:S01]  /*2f00*/  HADD2.F32 R32, -RZ, R5.H0_H0 ;  /* 0x20000005ff207230 */ /* 0x000fe20000004100 */
[----:B------:R-:W-:-:S04]  /*2f10*/  PRMT R5, RZ, 0x7610, R5 ;  /* 0x00007610ff057816 */ /* 0x000fc80000000005 */
[----:B------:R-:W-:-:S04]  /*2f20*/  FMUL R32, R32, R9 ;  /* 0x0000000920207220 */ /* 0x000fc80000400000 */
[----:B--2---:R-:W-:-:S05]  /*2f30*/  FFMA R32, R141, R8, R32 ;  /* 0x000000088d207223 */ /* 0x004fca0000000020 */
[----:B------:R-:W-:-:S05]  /*2f40*/  F2FP.SATFINITE.E4M3.F32.PACK_AB_MERGE_C R33, RZ, R32, RZ ;  /* 0x00000020ff21723e */ /* 0x000fca00048070ff */
[----:B------:R1:W-:Y:S01]  /*2f50*/  @!P4 STG.E.U8 desc[UR18][R10.64], R33 ;  /* 0x000000210a00c986 */ /* 0x0003e2000c101112 */
[----:B------:R-:W-:Y:S05]  /*2f60*/  @P3 BRA `(.L_x_36) ;  /* 0x0000000000043947 */ /* 0x000fea0003800000 */
[----:B------:R2:W5:Y:S02]  /*2f70*/  LDG.E.U8 R5, desc[UR18][R24.64+0x1] ;  /* 0x0000011218057981 */ /* 0x000564000c1e1100 */
.L_x_36:
[----:B------:R-:W-:Y:S05]  /*2f80*/  BSYNC B1 ;  /* 0x0000000000017941 */ /* 0x000fea0003800000 */
.L_x_35:
[----:B-----5:R-:W-:Y:S01]  /*2f90*/  LOP3.LUT R5, R5, 0xff, RZ, 0xc0, !PT ;  /* 0x000000ff05057812 */ /* 0x020fe200078ec0ff */
[----:B------:R-:W-:Y:S01]  /*2fa0*/  BSSY B1, `(.L_x_37) ;  /* 0x0000013000017945 */ /* 0x000fe20003800000 */
[----:B-1----:R-:W-:Y:S02]  /*2fb0*/  IADD3 R33, P1, R35, 0x8, RZ ;  /* 0x0000000823217810 */ /* 0x002fe40007f3e0ff */
[----:B------:R-:W-:-:S03]  /*2fc0*/  F2FP.F16.E4M3.UNPACK_B R5, R5 ;  /* 0x00000005ff05723e */ /* 0x000fc600020006ff */
[----:B------:R-:W-:Y:S01]  /*2fd0*/  IMAD.X R27, RZ, RZ, R27, P1 ;  /* 0x000000ffff1b7224 */ /* 0x000fe200008e061b */
[----:B------:R-:W-:Y:S01]  /*2fe0*/  ISETP.GE.AND P1, PT, R34, 0x9, PT ;  /* 0x000000092200780c */ /* 0x000fe20003f26270 */
[----:B------:R-:W-:Y:S02]  /*2ff0*/  HADD2.F32 R26, -RZ, R5.H0_H0 ;  /* 0x20000005ff1a7230 */ /* 0x000fe40000004100 */
[----:B------:R-:W-:Y:S01]  /*3000*/  IMAD.WIDE.U32 R30, R33, UR6, R30 ;  /* 0x00000006211e7c25 */ /* 0x000fe2000f8e001e */
[----:B------:R-:W-:-:S03]  /*3010*/  ISETP.LT.OR P5, PT, R29, 0x1, !P1 ;  /* 0x000000011d00780c */ /* 0x000fc60004fa1670 */
[----:B------:R-:W-:Y:S01]  /*3020*/  FMUL R5, R26, R9 ;  /* 0x000000091a057220 */ /* 0x000fe20000400000 */
[----:B------:R-:W-:-:S03]  /*3030*/  IMAD R26, R27, UR6, RZ ;  /* 0x000000061b1a7c24 */ /* 0x000fc6000f8e02ff */
[----:B------:R-:W-:Y:S01]  /*3040*/  FFMA R5, R136, R8, R5 ;  /* 0x0000000888057223 */ /* 0x000fe20000000005 */
[----:B------:R-:W-:Y:S01]  /*3050*/  IMAD R33, R33, UR7, R26 ;  /* 0x0000000721217c24 */ /* 0x000fe2000f8e021a */
[----:B------:R-:W-:-:S03]  /*3060*/  IADD3 R26, P4, R30, UR10, RZ ;  /* 0x0000000a1e1a7c10 */ /* 0x000fc6000ff9e0ff */
[----:B------:R-:W-:Y:S02]  /*3070*/  F2FP.SATFINITE.E4M3.F32.PACK_AB_MERGE_C R35, RZ, R5, RZ ;  /* 0x00000005ff23723e */ /* 0x000fe400048070ff */
[----:B------:R-:W-:Y:S02]  /*3080*/  IADD3.X R27, R31, UR11, R33, P4, !PT ;  /* 0x0000000b1f1b7c10 */ /* 0x000fe4000a7fe421 */
[----:B------:R-:W-:Y:S01]  /*3090*/  PRMT R5, RZ, 0x7610, R5 ;  /* 0x00007610ff057816 */ /* 0x000fe20000000005 */
[----:B------:R1:W-:Y:S01]  /*30a0*/  @!P3 STG.E.U8 desc[UR18][R10.64+0x1], R35 ;  /* 0x000001230a00b986 */ /* 0x0003e2000c101112 */
[----:B------:R-:W-:Y:S05]  /*30b0*/  @P5 BRA `(.L_x_38) ;  /* 0x0000000000045947 */ /* 0x000fea0003800000 */
[----:B------:R3:W5:Y:S02]  /*30c0*/  LDG.E.U8 R5, desc[UR18][R26.64] ;  /* 0x000000121a057981 */ /* 0x000764000c1e1100 */
.L_x_38:
[----:B------:R-:W-:Y:S05]  /*30d0*/  BSYNC B1 ;  /* 0x0000000000017941 */ /* 0x000fea0003800000 */
.L_x_37:
[----:B-----5:R-:W-:Y:S01]  /*30e0*/  LOP3.LUT R5, R5, 0xff, RZ, 0xc0, !PT ;  /* 0x000000ff05057812 */ /* 0x020fe200078ec0ff */
[----:B------:R-:W-:Y:S01]  /*30f0*/  BSSY B1, `(.L_x_39) ;  /* 0x000000b000017945 */ /* 0x000fe20003800000 */
[----:B------:R-:W-:Y:S02]  /*3100*/  ISETP.LT.OR P3, PT, R29, 0x2, !P1 ;  /* 0x000000021d00780c */ /* 0x000fe40004f61670 */
[----:B------:R-:W-:-:S05]  /*3110*/  F2FP.F16.E4M3.UNPACK_B R5, R5 ;  /* 0x00000005ff05723e */ /* 0x000fca00020006ff */
[----:B------:R-:W-:Y:S01]  /*3120*/  HADD2.F32 R30, -RZ, R5.H0_H0 ;  /* 0x20000005ff1e7230 */ /* 0x000fe20000004100 */
[----:B------:R-:W-:-:S04]  /*3130*/  PRMT R5, RZ, 0x7610, R5 ;  /* 0x00007610ff057816 */ /* 0x000fc80000000005 */
[----:B------:R-:W-:-:S04]  /*3140*/  FMUL R30, R30, R9 ;  /* 0x000000091e1e7220 */ /* 0x000fc80000400000 */
[----:B------:R-:W-:-:S05]  /*3150*/  FFMA R30, R139, R8, R30 ;  /* 0x000000088b1e7223 */ /* 0x000fca000000001e */
[----:B------:R-:W-:-:S05]  /*3160*/  F2FP.SATFINITE.E4M3.F32.PACK_AB_MERGE_C R31, RZ, R30, RZ ;  /* 0x0000001eff1f723e */ /* 0x000fca00048070ff */
[----:B------:R4:W-:Y:S01]  /*3170*/  @!P5 STG.E.U8 desc[UR18][R6.64], R31 ;  /* 0x0000001f0600d986 */ /* 0x0009e2000c101112 */
[----:B------:R-:W-:Y:S05]  /*3180*/  @P3 BRA `(.L_x_40) ;  /* 0x0000000000043947 */ /* 0x000fea0003800000 */
[----:B------:R0:W5:Y:S02]  /*3190*/  LDG.E.U8 R5, desc[UR18][R26.64+0x1] ;  /* 0x000001121a057981 */ /* 0x000164000c1e1100 */
.L_x_40:
[----:B------:R-:W-:Y:S05]  /*31a0*/  BSYNC B1 ;  /* 0x0000000000017941 */ /* 0x000fea0003800000 */
.L_x_39:
[----:B-----5:R-:W-:Y:S01]  /*31b0*/  LOP3.LUT R5, R5, 0xff, RZ, 0xc0, !PT ;  /* 0x000000ff05057812 */ /* 0x020fe200078ec0ff */
[----:B------:R-:W-:Y:S01]  /*31c0*/  BSSY B1, `(.L_x_41) ;  /* 0x000000b000017945 */ /* 0x000fe20003800000 */
[----:B------:R-:W-:Y:S02]  /*31d0*/  ISETP.LT.OR P4, PT, R29, 0x9, !P0 ;  /* 0x000000091d00780c */ /* 0x000fe40004781670 */
[----:B------:R-:W-:-:S05]  /*31e0*/  F2FP.F16.E4M3.UNPACK_B R5, R5 ;  /* 0x00000005ff05723e */ /* 0x000fca00020006ff */
[----:B------:R-:W-:-:S05]  /*31f0*/  HADD2.F32 R30, -RZ, R5.H0_H0 ;  /* 0x20000005ff1e7230 */ /* 0x000fca0000004100 */
[----:B------:R-:W-:-:S04]  /*3200*/  FMUL R5, R30, R9 ;  /* 0x000000091e057220 */ /* 0x000fc80000400000 */
[----:B------:R-:W-:-:S05]  /*3210*/  FFMA R5, R134, R8, R5 ;  /* 0x0000000886057223 */ /* 0x000fca0000000005 */
[----:B----4-:R-:W-:Y:S02]  /*3220*/  F2FP.SATFINITE.E4M3.F32.PACK_AB_MERGE_C R31, RZ, R5, RZ ;  /* 0x00000005ff1f723e */ /* 0x010fe400048070ff */
[----:B------:R-:W-:-:S03]  /*3230*/  PRMT R5, RZ, 0x7610, R5 ;  /* 0x00007610ff057816 */ /* 0x000fc60000000005 */
[----:B------:R4:W-:Y:S01]  /*3240*/  @!P3 STG.E.U8 desc[UR18][R6.64+0x1], R31 ;  /* 0x0000011f0600b986 */ /* 0x0009e2000c101112 */
[----:B------:R-:W-:Y:S05]  /*3250*/  @P4 BRA `(.L_x_42) ;  /* 0x0000000000044947 */ /* 0x000fea0003800000 */
[----:B------:R0:W5:Y:S02]  /*3260*/  LDG.E.U8 R5, desc[UR18][R24.64+0x8] ;  /* 0x0000081218057981 */ /* 0x000164000c1e1100 */
.L_x_42:
[----:B------:R-:W-:Y:S05]  /*3270*/  BSYNC B1 ;  /* 0x0000000000017941 */ /* 0x000fea0003800000 */
.L_x_41:
        /* <DEDUP_REMOVED lines=8> */
[----:B----4-:R-:W-:-:S05]  /*3300*/  F2FP.SATFINITE.E4M3.F32.PACK_AB_MERGE_C R31, RZ, R30, RZ ;  /* 0x0000001eff1f723e */ /* 0x010fca00048070ff */
[----:B------:R4:W-:Y:S01]  /*3310*/  @!P4 STG.E.U8 desc[UR18][R10.64+0x8], R31 ;  /* 0x0000081f0a00c986 */ /* 0x0009e2000c101112 */
[----:B------:R-:W-:Y:S05]  /*3320*/  @P3 BRA `(.L_x_44) ;  /* 0x0000000000043947 */ /* 0x000fea0003800000 */
[----:B------:R0:W5:Y:S02]  /*3330*/  LDG.E.U8 R5, desc[UR18][R24.64+0x9] ;  /* 0x0000091218057981 */ /* 0x000164000c1e1100 */
.L_x_44:
[----:B------:R-:W-:Y:S05]  /*3340*/  BSYNC B1 ;  /* 0x0000000000017941 */ /* 0x000fea0003800000 */
.L_x_43:
        /* <DEDUP_REMOVED lines=12> */
.L_x_46:
[----:B------:R-:W-:Y:S05]  /*3410*/  BSYNC B1 ;  /* 0x0000000000017941 */ /* 0x000fea0003800000 */
.L_x_45:
        /* <DEDUP_REMOVED lines=12> */
.L_x_48:
[----:B------:R-:W-:Y:S05]  /*34e0*/  BSYNC B1 ;  /* 0x0000000000017941 */ /* 0x000fea0003800000 */
.L_x_47:
        /* <DEDUP_REMOVED lines=12> */
.L_x_50:
[----:B------:R-:W-:Y:S05]  /*35b0*/  BSYNC B1 ;  /* 0x0000000000017941 */ /* 0x000fea0003800000 */
.L_x_49:
        /* <DEDUP_REMOVED lines=12> */
.L_x_52:
[----:B------:R-:W-:Y:S05]  /*3680*/  BSYNC B1 ;  /* 0x0000000000017941 */ /* 0x000fea0003800000 */
.L_x_51:
        /* <DEDUP_REMOVED lines=12> */
.L_x_54:
[----:B------:R-:W-:Y:S05]  /*3750*/  BSYNC B1 ;  /* 0x0000000000017941 */ /* 0x000fea0003800000 */
.L_x_53:
        /* <DEDUP_REMOVED lines=12> */
.L_x_56:
[----:B------:R-:W-:Y:S05]  /*3820*/  BSYNC B1 ;  /* 0x0000000000017941 */ /* 0x000fea0003800000 */
.L_x_55:
        /* <DEDUP_REMOVED lines=12> */
.L_x_58:
[----:B------:R-:W-:Y:S05]  /*38f0*/  BSYNC B1 ;  /* 0x0000000000017941 */ /* 0x000fea0003800000 */
.L_x_57:
        /* <DEDUP_REMOVED lines=12> */
.L_x_60:
[----:B------:R-:W-:Y:S05]  /*39c0*/  BSYNC B1 ;  /* 0x0000000000017941 */ /* 0x000fea0003800000 */
.L_x_59:
        /* <DEDUP_REMOVED lines=12> */
.L_x_62:
[----:B------:R-:W-:Y:S05]  /*3a90*/  BSYNC B1 ;  /* 0x0000000000017941 */ /* 0x000fea0003800000 */
.L_x_61:
        /* <DEDUP_REMOVED lines=12> */
.L_x_64:
[----:B------:R-:W-:Y:S05]  /*3b60*/  BSYNC B1 ;  /* 0x0000000000017941 */ /* 0x000fea0003800000 */
.L_x_63:
        /* <DEDUP_REMOVED lines=12> */
.L_x_66:
[----:B------:R-:W-:Y:S05]  /*3c30*/  BSYNC B1 ;  /* 0x0000000000017941 */ /* 0x000fea0003800000 */
.L_x_65:
        /* <DEDUP_REMOVED lines=12> */
.L_x_68:
[----:B------:R-:W-:Y:S05]  /*3d00*/  BSYNC B1 ;  /* 0x0000000000017941 */ /* 0x000fea0003800000 */
.L_x_67:
        /* <DEDUP_REMOVED lines=12> */
.L_x_70:
[----:B------:R-:W-:Y:S05]  /*3dd0*/  BSYNC B1 ;  /* 0x0000000000017941 */ /* 0x000fea0003800000 */
.L_x_69:
        /* <DEDUP_REMOVED lines=12> */
.L_x_72:
[----:B------:R-:W-:Y:S05]  /*3ea0*/  BSYNC B1 ;  /* 0x0000000000017941 */ /* 0x000fea0003800000 */
.L_x_71:
        /* <DEDUP_REMOVED lines=12> */
.L_x_74:
[----:B------:R-:W-:Y:S05]  /*3f70*/  BSYNC B1 ;  /* 0x0000000000017941 */ /* 0x000fea0003800000 */
.L_x_73:
        /* <DEDUP_REMOVED lines=12> */
.L_x_76:
[----:B------:R-:W-:Y:S05]  /*4040*/  BSYNC B1 ;  /* 0x0000000000017941 */ /* 0x000fea0003800000 */
.L_x_75:
        /* <DEDUP_REMOVED lines=12> */
.L_x_78:
[----:B------:R-:W-:Y:S05]  /*4110*/  BSYNC B1 ;  /* 0x0000000000017941 */ /* 0x000fea0003800000 */
.L_x_77:
        /* <DEDUP_REMOVED lines=12> */
.L_x_80:
[----:B------:R-:W-:Y:S05]  /*41e0*/  BSYNC B1 ;  /* 0x0000000000017941 */ /* 0x000fea0003800000 */
.L_x_79:
        /* <DEDUP_REMOVED lines=12> */
.L_x_82:
[----:B------:R-:W-:Y:S05]  /*42b0*/  BSYNC B1 ;  /* 0x0000000000017941 */ /* 0x000fea0003800000 */
.L_x_81:
        /* <DEDUP_REMOVED lines=12> */
.L_x_84:
[----:B------:R-:W-:Y:S05]  /*4380*/  BSYNC B1 ;  /* 0x0000000000017941 */ /* 0x000fea0003800000 */
.L_x_83:
        /* <DEDUP_REMOVED lines=12> */
.L_x_86:
[----:B------:R-:W-:Y:S05]  /*4450*/  BSYNC B1 ;  /* 0x0000000000017941 */ /* 0x000fea0003800000 */
.L_x_85:
        /* <DEDUP_REMOVED lines=12> */
.L_x_88:
[----:B------:R-:W-:Y:S05]  /*4520*/  BSYNC B1 ;  /* 0x0000000000017941 */ /* 0x000fea0003800000 */
.L_x_87:
        /* <DEDUP_REMOVED lines=12> */
.L_x_90:
[----:B------:R-:W-:Y:S05]  /*45f0*/  BSYNC B1 ;  /* 0x0000000000017941 */ /* 0x000fea0003800000 */
.L_x_89:
        /* <DEDUP_REMOVED lines=12> */
.L_x_92:
[----:B------:R-:W-:Y:S05]  /*46c0*/  BSYNC B1 ;  /* 0x0000000000017941 */ /* 0x000fea0003800000 */
.L_x_91:
        /* <DEDUP_REMOVED lines=12> */
.L_x_94:
[----:B------:R-:W-:Y:S05]  /*4790*/  BSYNC B1 ;  /* 0x0000000000017941 */ /* 0x000fea0003800000 */
.L_x_93:
        /* <DEDUP_REMOVED lines=12> */
.L_x_96:
[----:B------:R-:W-:Y:S05]  /*4860*/  BSYNC B1 ;  /* 0x0000000000017941 */ /* 0x000fea0003800000 */
.L_x_95:
        /* <DEDUP_REMOVED lines=12> */
.L_x_98:
[----:B------:R-:W-:Y:S05]  /*4930*/  BSYNC B1 ;  /* 0x0000000000017941 */ /* 0x000fea0003800000 */
.L_x_97:
        /* <DEDUP_REMOVED lines=12> */
.L_x_100:
[----:B------:R-:W-:Y:S05]  /*4a00*/  BSYNC B1 ;  /* 0x0000000000017941 */ /* 0x000fea0003800000 */
.L_x_99:
        /* <DEDUP_REMOVED lines=12> */
.L_x_102:
[----:B------:R-:W-:Y:S05]  /*4ad0*/  BSYNC B1 ;  /* 0x0000000000017941 */ /* 0x000fea0003800000 */
.L_x_101:
        /* <DEDUP_REMOVED lines=12> */
.L_x_104:
[----:B------:R-:W-:Y:S05]  /*4ba0*/  BSYNC B1 ;  /* 0x0000000000017941 */ /* 0x000fea0003800000 */
.L_x_103:
        /* <DEDUP_REMOVED lines=12> */
.L_x_106:
[----:B------:R-:W-:Y:S05]  /*4c70*/  BSYNC B1 ;  /* 0x0000000000017941 */ /* 0x000fea0003800000 */
.L_x_105:
        /* <DEDUP_REMOVED lines=12> */
.L_x_108:
[----:B------:R-:W-:Y:S05]  /*4d40*/  BSYNC B1 ;  /* 0x0000000000017941 */ /* 0x000fea0003800000 */
.L_x_107:
        /* <DEDUP_REMOVED lines=12> */
.L_x_110:
[----:B------:R-:W-:Y:S05]  /*4e10*/  BSYNC B1 ;  /* 0x0000000000017941 */ /* 0x000fea0003800000 */
.L_x_109:
        /* <DEDUP_REMOVED lines=12> */
.L_x_112:
[----:B------:R-:W-:Y:S05]  /*4ee0*/  BSYNC B1 ;  /* 0x0000000000017941 */ /* 0x000fea0003800000 */
.L_x_111:
        /* <DEDUP_REMOVED lines=12> */
.L_x_114:
[----:B------:R-:W-:Y:S05]  /*4fb0*/  BSYNC B1 ;  /* 0x0000000000017941 */ /* 0x000fea0003800000 */
.L_x_113:
        /* <DEDUP_REMOVED lines=12> */
.L_x_116:
[----:B------:R-:W-:Y:S05]  /*5080*/  BSYNC B1 ;  /* 0x0000000000017941 */ /* 0x000fea0003800000 */
.L_x_115:
        /* <DEDUP_REMOVED lines=12> */
.L_x_118:
[----:B------:R-:W-:Y:S05]  /*5150*/  BSYNC B1 ;  /* 0x0000000000017941 */ /* 0x000fea0003800000 */
.L_x_117:
        /* <DEDUP_REMOVED lines=12> */
.L_x_120:
[----:B------:R-:W-:Y:S05]  /*5220*/  BSYNC B1 ;  /* 0x0000000000017941 */ /* 0x000fea0003800000 */
.L_x_119:
        /* <DEDUP_REMOVED lines=12> */
.L_x_122:
[----:B------:R-:W-:Y:S05]  /*52f0*/  BSYNC B1 ;  /* 0x0000000000017941 */ /* 0x000fea0003800000 */
.L_x_121:
        /* <DEDUP_REMOVED lines=12> */
.L_x_124:
[----:B------:R-:W-:Y:S05]  /*53c0*/  BSYNC B1 ;  /* 0x0000000000017941 */ /* 0x000fea0003800000 */
.L_x_123:
        /* <DEDUP_REMOVED lines=12> */
.L_x_126:
[----:B------:R-:W-:Y:S05]  /*5490*/  BSYNC B1 ;  /* 0x0000000000017941 */ /* 0x000fea0003800000 */
.L_x_125:
        /* <DEDUP_REMOVED lines=12> */
.L_x_128:
[----:B------:R-:W-:Y:S05]  /*5560*/  BSYNC B1 ;  /* 0x0000000000017941 */ /* 0x000fea0003800000 */
.L_x_127:
        /* <DEDUP_REMOVED lines=12> */
.L_x_130:
[----:B------:R-:W-:Y:S05]  /*5630*/  BSYNC B1 ;  /* 0x0000000000017941 */ /* 0x000fea0003800000 */
.L_x_129:
        /* <DEDUP_REMOVED lines=12> */
.L_x_132:
[----:B------:R-:W-:Y:S05]  /*5700*/  BSYNC B1 ;  /* 0x0000000000017941 */ /* 0x000fea0003800000 */
.L_x_131:
        /* <DEDUP_REMOVED lines=12> */
.L_x_134:
[----:B------:R-:W-:Y:S05]  /*57d0*/  BSYNC B1 ;  /* 0x0000000000017941 */ /* 0x000fea0003800000 */
.L_x_133:
        /* <DEDUP_REMOVED lines=12> */
.L_x_136:
[----:B------:R-:W-:Y:S05]  /*58a0*/  BSYNC B1 ;  /* 0x0000000000017941 */ /* 0x000fea0003800000 */
.L_x_135:
        /* <DEDUP_REMOVED lines=12> */
.L_x_138:
[----:B------:R-:W-:Y:S05]  /*5970*/  BSYNC B1 ;  /* 0x0000000000017941 */ /* 0x000fea0003800000 */
.L_x_137:
        /* <DEDUP_REMOVED lines=12> */
.L_x_140:
[----:B------:R-:W-:Y:S05]  /*5a40*/  BSYNC B1 ;  /* 0x0000000000017941 */ /* 0x000fea0003800000 */
.L_x_139:
        /* <DEDUP_REMOVED lines=12> */
.L_x_142:
[----:B------:R-:W-:Y:S05]  /*5b10*/  BSYNC B1 ;  /* 0x0000000000017941 */ /* 0x000fea0003800000 */
.L_x_141:
        /* <DEDUP_REMOVED lines=12> */
.L_x_144:
[----:B------:R-:W-:Y:S05]  /*5be0*/  BSYNC B1 ;  /* 0x0000000000017941 */ /* 0x000fea0003800000 */
.L_x_143:
[----:B-----5:R-:W-:Y:S01]  /*5bf0*/  LOP3.LUT R5, R5, 0xff, RZ, 0xc0, !PT ;  /* 0x000000ff05057812 */ /* 0x020fe200078ec0ff */
[----:B------:R-:W-:Y:S01]  /*5c00*/  BSSY B1, `(.L_x_145) ;  /* 0x000000b000017945 */ /* 0x000fe20003800000 */
[----:B------:R-:W-:Y:S02]  /*5c10*/  ISETP.LT.OR P4, PT, R29, 0x71, !P0 ;  /* 0x000000711d00780c */ /* 0x000fe40004781670 */
[----:B------:R-:W-:-:S05]  /*5c20*/  F2FP.F16.E4M3.UNPACK_B R5, R5 ;  /* 0x00000005ff05723e */ /* 0x000fca00020006ff */
[----:B------:R-:W-:-:S05]  /*5c30*/  HADD2.F32 R18, -RZ, R5.H0_H0 ;  /* 0x20000005ff127230 */ /* 0x000fca0000004100 */
[----:B------:R-:W-:-:S04]  /*5c40*/  FMUL R5, R18, R9 ;  /* 0x0000000912057220 */ /* 0x000fc80000400000 */
[----:B------:R-:W-:-:S05]  /*5c50*/  FFMA R5, R20, R8, R5 ;  /* 0x0000000814057223 */ /* 0x000fca0000000005 */
[----:B0-----:R-:W-:Y:S02]  /*5c60*/  F2FP.SATFINITE.E4M3.F32.PACK_AB_MERGE_C R23, RZ, R5, RZ ;  /* 0x00000005ff17723e */ /* 0x001fe400048070ff */
[----:B------:R-:W-:-:S03]  /*5c70*/  PRMT R5, RZ, 0x7610, R5 ;  /* 0x00007610ff057816 */ /* 0x000fc60000000005 */
[----:B------:R0:W-:Y:S01]  /*5c80*/  @!P3 STG.E.U8 desc[UR18][R6.64+0x69], R23 ;  /* 0x000069170600b986 */ /* 0x0001e2000c101112 */
[----:B------:R-:W-:Y:S05]  /*5c90*/  @P4 BRA `(.L_x_146) ;  /* 0x0000000000044947 */ /* 0x000fea0003800000 */
[----:B------:R0:W5:Y:S02]  /*5ca0*/  LDG.E.U8 R5, desc[UR18][R24.64+0x70] ;  /* 0x0000701218057981 */ /* 0x000164000c1e1100 */
.L_x_146:
[----:B------:R-:W-:Y:S05]  /*5cb0*/  BSYNC B1 ;  /* 0x0000000000017941 */ /* 0x000fea0003800000 */
.L_x_145:
        /* <DEDUP_REMOVED lines=12> */
.L_x_148:
[----:B------:R-:W-:Y:S05]  /*5d80*/  BSYNC B1 ;  /* 0x0000000000017941 */ /* 0x000fea0003800000 */
.L_x_147:
        /* <DEDUP_REMOVED lines=12> */
.L_x_150:
[----:B------:R-:W-:Y:S05]  /*5e50*/  BSYNC B1 ;  /* 0x0000000000017941 */ /* 0x000fea0003800000 */
.L_x_149:
        /* <DEDUP_REMOVED lines=8> */
[----:B0-----:R-:W-:-:S05]  /*5ee0*/  F2FP.SATFINITE.E4M3.F32.PACK_AB_MERGE_C R17, RZ, R18, RZ ;  /* 0x00000012ff11723e */ /* 0x001fca00048070ff */
[----:B------:R0:W-:Y:S01]  /*5ef0*/  @!P4 STG.E.U8 desc[UR18][R6.64+0x70], R17 ;  /* 0x000070110600c986 */ /* 0x0001e2000c101112 */
[----:B------:R-:W-:Y:S05]  /*5f00*/  @P3 BRA `(.L_x_152) ;  /* 0x0000000000043947 */ /* 0x000fea0003800000 */
[----:B------:R0:W5:Y:S02]  /*5f10*/  LDG.E.U8 R5, desc[UR18][R26.64+0x71] ;  /* 0x000071121a057981 */ /* 0x000164000c1e1100 */
.L_x_152:
[----:B------:R-:W-:Y:S05]  /*5f20*/  BSYNC B1 ;  /* 0x0000000000017941 */ /* 0x000fea0003800000 */
.L_x_151:
        /* <DEDUP_REMOVED lines=12> */
.L_x_154:
[----:B------:R-:W-:Y:S05]  /*5ff0*/  BSYNC B1 ;  /* 0x0000000000017941 */ /* 0x000fea0003800000 */
.L_x_153:
        /* <DEDUP_REMOVED lines=12> */
.L_x_156:
[----:B------:R-:W-:Y:S05]  /*60c0*/  BSYNC B1 ;  /* 0x0000000000017941 */ /* 0x000fea0003800000 */
.L_x_155:
        /* <DEDUP_REMOVED lines=12> */
.L_x_158:
[----:B------:R-:W-:Y:S05]  /*6190*/  BSYNC B1 ;  /* 0x0000000000017941 */ /* 0x000fea0003800000 */
.L_x_157:
[----:B-----5:R-:W-:Y:S01]  /*61a0*/  LOP3.LUT R5, R5, 0xff, RZ, 0xc0, !PT ;  /* 0x000000ff05057812 */ /* 0x020fe200078ec0ff */
[----:B------:R-:W-:Y:S01]  /*61b0*/  BSSY B1, `(.L_x_159) ;  /* 0x000000b000017945 */ /* 0x000fe20003800000 */
[----:B------:R-:W-:Y:S02]  /*61c0*/  ISETP.LT.OR P1, PT, R29, 0x7a, !P1 ;  /* 0x0000007a1d00780c */ /* 0x000fe40004f21670 */
[----:B------:R-:W-:-:S05]  /*61d0*/  F2FP.F16.E4M3.UNPACK_B R5, R5 ;  /* 0x00000005ff05723e */ /* 0x000fca00020006ff */
[----:B01--4-:R-:W-:Y:S01]  /*61e0*/  HADD2.F32 R10, -RZ, R5.H0_H0 ;  /* 0x20000005ff0a7230 */ /* 0x013fe20000004100 */
[----:B------:R-:W-:-:S04]  /*61f0*/  PRMT R5, RZ, 0x7610, R5 ;  /* 0x00007610ff057816 */ /* 0x000fc80000000005 */
[----:B------:R-:W-:-:S04]  /*6200*/  FMUL R10, R10, R9 ;  /* 0x000000090a0a7220 */ /* 0x000fc80000400000 */
[----:B------:R-:W-:-:S05]  /*6210*/  FFMA R10, R15, R8, R10 ;  /* 0x000000080f0a7223 */ /* 0x000fca000000000a */
[----:B------:R-:W-:-:S05]  /*6220*/  F2FP.SATFINITE.E4M3.F32.PACK_AB_MERGE_C R11, RZ, R10, RZ ;  /* 0x0000000aff0b723e */ /* 0x000fca00048070ff */
[----:B------:R0:W-:Y:S01]  /*6230*/  @!P3 STG.E.U8 desc[UR18][R6.64+0x78], R11 ;  /* 0x0000780b0600b986 */ /* 0x0001e2000c101112 */
[----:B------:R-:W-:Y:S05]  /*6240*/  @P1 BRA `(.L_x_160) ;  /* 0x0000000000041947 */ /* 0x000fea0003800000 */
[----:B------:R1:W5:Y:S02]  /*6250*/  LDG.E.U8 R5, desc[UR18][R26.64+0x79] ;  /* 0x000079121a057981 */ /* 0x000364000c1e1100 */
.L_x_160:
[----:B------:R-:W-:Y:S05]  /*6260*/  BSYNC B1 ;  /* 0x0000000000017941 */ /* 0x000fea0003800000 */
.L_x_159:
[----:B------:R-:W-:Y:S05]  /*6270*/  @P1 BRA `(.L_x_161) ;  /* 0x0000001000281947 */ /* 0x000fea0003800000 */
[----:B-----5:R-:W-:-:S04]  /*6280*/  LOP3.LUT R5, R5, 0xff, RZ, 0xc0, !PT ;  /* 0x000000ff05057812 */ /* 0x020fc800078ec0ff */
[----:B------:R-:W-:-:S05]  /*6290*/  F2FP.F16.E4M3.UNPACK_B R5, R5 ;  /* 0x00000005ff05723e */ /* 0x000fca00020006ff */
[----:B------:R-:W-:-:S05]  /*62a0*/  HADD2.F32 R10, -RZ, R5.H0_H0 ;  /* 0x20000005ff0a7230 */ /* 0x000fca0000004100 */
[----:B------:R-:W-:-:S04]  /*62b0*/  FMUL R5, R10, R9 ;  /* 0x000000090a057220 */ /* 0x000fc80000400000 */
[----:B------:R-:W-:-:S05]  /*62c0*/  FFMA R5, R14, R8, R5 ;  /* 0x000000080e057223 */ /* 0x000fca0000000005 */
[----:B------:R-:W-:-:S05]  /*62d0*/  F2FP.SATFINITE.E4M3.F32.PACK_AB_MERGE_C R5, RZ, R5, RZ ;  /* 0x00000005ff05723e */ /* 0x000fca00048070ff */
[----:B------:R4:W-:Y:S01]  /*62e0*/  STG.E.U8 desc[UR18][R6.64+0x79], R5 ;  /* 0x0000790506007986 */ /* 0x0009e2000c101112 */
[----:B------:R-:W-:Y:S05]  /*62f0*/  BRA `(.L_x_161) ;  /* 0x0000001000087947 */ /* 0x000fea0003800000 */
.L_x_32:
[----:B------:R-:W-:Y:S01]  /*6300*/  ISETP.GE.AND P1, PT, R34, 0x1, PT ;  /* 0x000000012200780c */ /* 0x000fe20003f26270 */
[-C--:B--2---:R-:W-:Y:S01]  /*6310*/  FMUL R141, R141, R8.reuse ;  /* 0x000000088d8d7220 */ /* 0x084fe20000400000 */
[-C--:B------:R-:W-:Y:S01]  /*6320*/  FMUL R136, R136, R8.reuse ;  /* 0x0000000888887220 */ /* 0x080fe20000400000 */
[----:B------:R-:W-:Y:S01]  /*6330*/  ISETP.GE.AND P0, PT, R34, 0x9, PT ;  /* 0x000000092200780c */ /* 0x000fe20003f06270 */
[-C--:B------:R-:W-:Y:S01]  /*6340*/  FMUL R139, R139, R8.reuse ;  /* 0x000000088b8b7220 */ /* 0x080fe20000400000 */
[C---:B------:R-:W-:Y:S01]  /*6350*/  ISETP.LT.OR P4, PT, R29.reuse, 0x1, !P1 ;  /* 0x000000011d00780c */ /* 0x040fe20004f81670 */
[-C--:B------:R-:W-:Y:S01]  /*6360*/  FMUL R134, R134, R8.reuse ;  /* 0x0000000886867220 */ /* 0x080fe20000400000 */
[----:B------:R-:W-:Y:S01]  /*6370*/  ISETP.LT.OR P5, PT, R29, 0x2, !P1 ;  /* 0x000000021d00780c */ /* 0x000fe20004fa1670 */
[-C--:B------:R-:W-:Y:S01]  /*6380*/  FMUL R137, R137, R8.reuse ;  /* 0x0000000889897220 */ /* 0x080fe20000400000 */
[----:B------:R-:W-:Y:S01]  /*6390*/  F2FP.SATFINITE.E4M3.F32.PACK_AB_MERGE_C R141, RZ, R141, RZ ;  /* 0x0000008dff8d723e */ /* 0x000fe200048070ff */
[----:B------:R-:W-:Y:S01]  /*63a0*/  FMUL R132, R132, R8 ;  /* 0x0000000884847220 */ /* 0x000fe20000400000 */
[----:B------:R-:W-:Y:S01]  /*63b0*/  F2FP.SATFINITE.E4M3.F32.PACK_AB_MERGE_C R5, RZ, R136, RZ ;  /* 0x00000088ff05723e */ /* 0x000fe200048070ff */
[-C--:B------:R-:W-:Y:S01]  /*63c0*/  FMUL R135, R135, R8.reuse ;  /* 0x0000000887877220 */ /* 0x080fe20000400000 */
[C---:B------:R-:W-:Y:S01]  /*63d0*/  ISETP.LT.OR P3, PT, R29.reuse, 0x1, !P0 ;  /* 0x000000011d00780c */ /* 0x040fe20004761670 */
[-C--:B------:R-:W-:Y:S01]  /*63e0*/  FMUL R130, R130, R8.reuse ;  /* 0x0000000882827220 */ /* 0x080fe20000400000 */
[----:B------:R-:W-:Y:S01]  /*63f0*/  ISETP.LT.OR P6, PT, R29, 0xa, !P1 ;  /* 0x0000000a1d00780c */ /* 0x000fe20004fc1670 */
[-C--:B------:R-:W-:Y:S01]  /*6400*/  FMUL R133, R133, R8.reuse ;  /* 0x0000000885857220 */ /* 0x080fe20000400000 */
[----:B------:R-:W-:Y:S01]  /*6410*/  F2FP.SATFINITE.E4M3.F32.PACK_AB_MERGE_C R139, RZ, R139, RZ ;  /* 0x0000008bff8b723e */ /* 0x000fe200048070ff */
[----:B------:R-:W-:Y:S01]  /*6420*/  @!P4 STG.E.U8 desc[UR18][R10.64], R141 ;  /* 0x0000008d0a00c986 */ /* 0x000fe2000c101112 */
[C---:B------:R-:W-:Y:S01]  /*6430*/  ISETP.LT.OR P4, PT, R29.reuse, 0x2, !P0 ;  /* 0x000000021d00780c */ /* 0x040fe20004781670 */
[----:B------:R-:W-:Y:S01]  /*6440*/  FMUL R128, R128, R8 ;  /* 0x0000000880807220 */ /* 0x000fe20000400000 */
[----:B------:R-:W-:Y:S01]  /*6450*/  F2FP.SATFINITE.E4M3.F32.PACK_AB_MERGE_C R25, RZ, R134, RZ ;  /* 0x00000086ff19723e */ /* 0x000fe200048070ff */
[----:B------:R0:W-:Y:S01]  /*6460*/  @!P5 STG.E.U8 desc[UR18][R10.64+0x1], R5 ;  /* 0x000001050a00d986 */ /* 0x0001e2000c101112 */
[----:B------:R-:W-:Y:S01]  /*6470*/  ISETP.LT.OR P5, PT, R29, 0x9, !P1 ;  /* 0x000000091d00780c */ /* 0x000fe20004fa1670 */
[-C--:B------:R-:W-:Y:S01]  /*6480*/  FMUL R131, R131, R8.reuse ;  /* 0x0000000883837220 */ /* 0x080fe20000400000 */
[----:B------:R-:W-:Y:S01]  /*6490*/  F2FP.SATFINITE.E4M3.F32.PACK_AB_MERGE_C R137, RZ, R137, RZ ;  /* 0x00000089ff89723e */ /* 0x000fe200048070ff */
[----:B------:R-:W-:Y:S01]  /*64a0*/  @!P3 STG.E.U8 desc[UR18][R6.64], R139 ;  /* 0x0000008b0600b986 */ /* 0x000fe2000c101112 */
[----:B------:R-:W-:Y:S01]  /*64b0*/  ISETP.LT.OR P3, PT, R29, 0x9, !P0 ;  /* 0x000000091d00780c */ /* 0x000fe20004761670 */
[-C--:B------:R-:W-:Y:S01]  /*64c0*/  FMUL R126, R126, R8.reuse ;  /* 0x000000087e7e7220 */ /* 0x080fe20000400000 */
[----:B------:R-:W-:Y:S01]  /*64d0*/  F2FP.SATFINITE.E4M3.F32.PACK_AB_MERGE_C R135, RZ, R135, RZ ;  /* 0x00000087ff87723e */ /* 0x000fe200048070ff */
[-C--:B------:R-:W-:Y:S01]  /*64e0*/  FMUL R129, R129, R8.reuse ;  /* 0x0000000881817220 */ /* 0x080fe20000400000 */
[----:B------:R-:W-:Y:S01]  /*64f0*/  F2FP.SATFINITE.E4M3.F32.PACK_AB_MERGE_C R133, RZ, R133, RZ ;  /* 0x00000085ff85723e */ /* 0x000fe200048070ff */
[----:B------:R1:W-:Y:S01]  /*6500*/  @!P4 STG.E.U8 desc[UR18][R6.64+0x1], R25 ;  /* 0x000001190600c986 */ /* 0x0003e2000c101112 */
[C---:B------:R-:W-:Y:S01]  /*6510*/  ISETP.LT.OR P4, PT, R29.reuse, 0xa, !P0 ;  /* 0x0000000a1d00780c */ /* 0x040fe20004781670 */
[----:B------:R-:W-:Y:S01]  /*6520*/  FMUL R124, R124, R8 ;  /* 0x000000087c7c7220 */ /* 0x000fe20000400000 */
[----:B0-----:R-:W-:Y:S01]  /*6530*/  F2FP.SATFINITE.E4M3.F32.PACK_AB_MERGE_C R5, RZ, R132, RZ ;  /* 0x00000084ff05723e */ /* 0x001fe200048070ff */
[----:B------:R-:W-:Y:S01]  /*6540*/  @!P5 STG.E.U8 desc[UR18][R10.64+0x8], R137 ;  /* 0x000008890a00d986 */ /* 0x000fe2000c101112 */
[----:B------:R-:W-:Y:S01]  /*6550*/  ISETP.LT.OR P5, PT, R29, 0x11, !P1 ;  /* 0x000000111d00780c */ /* 0x000fe20004fa1670 */
[-C--:B------:R-:W-:Y:S01]  /*6560*/  FMUL R127, R127, R8.reuse ;  /* 0x000000087f7f7220 */ /* 0x080fe20000400000 */
[----:B------:R-:W-:Y:S01]  /*6570*/  F2FP.SATFINITE.E4M3.F32.PACK_AB_MERGE_C R131, RZ, R131, RZ ;  /* 0x00000083ff83723e */ /* 0x000fe200048070ff */
[----:B------:R0:W-:Y:S01]  /*6580*/  @!P6 STG.E.U8 desc[UR18][R10.64+0x9], R5 ;  /* 0x000009050a00e986 */ /* 0x0001e2000c101112 */
[----:B------:R-:W-:Y:S01]  /*6590*/  ISETP.LT.OR P6, PT, R29, 0x12, !P1 ;  /* 0x000000121d00780c */ /* 0x000fe20004fc1670 */
[----:B------:R-:W-:Y:S01]  /*65a0*/  FMUL R122, R122, R8 ;  /* 0x000000087a7a7220 */ /* 0x000fe20000400000 */
[----:B------:R-:W-:Y:S01]  /*65b0*/  F2FP.SATFINITE.E4M3.F32.PACK_AB_MERGE_C R129, RZ, R129, RZ ;  /* 0x00000081ff81723e */ /* 0x000fe200048070ff */
[----:B------:R-:W-:Y:S01]  /*65c0*/  @!P3 STG.E.U8 desc[UR18][R6.64+0x8], R135 ;  /* 0x000008870600b986 */ /* 0x000fe2000c101112 */
[----:B-1----:R-:W-:Y:S01]  /*65d0*/  F2FP.SATFINITE.E4M3.F32.PACK_AB_MERGE_C R25, RZ, R130, RZ ;  /* 0x00000082ff19723e */ /* 0x002fe200048070ff */
[-C--:B------:R-:W-:Y:S01]  /*65e0*/  FMUL R125, R125, R8.reuse ;  /* 0x000000087d7d7220 */ /* 0x080fe20000400000 */
[C---:B------:R-:W-:Y:S01]  /*65f0*/  ISETP.LT.OR P3, PT, R29.reuse, 0x11, !P0 ;  /* 0x000000111d00780c */ /* 0x040fe20004761670 */
[-C--:B------:R-:W-:Y:S01]  /*6600*/  FMUL R120, R120, R8.reuse ;  /* 0x0000000878787220 */ /* 0x080fe20000400000 */
[----:B------:R-:W-:Y:S01]  /*6610*/  F2FP.SATFINITE.E4M3.F32.PACK_AB_MERGE_C R127, RZ, R127, RZ ;  /* 0x0000007fff7f723e */ /* 0x000fe200048070ff */
[----:B------:R1:W-:Y:S01]  /*6620*/  @!P4 STG.E.U8 desc[UR18][R6.64+0x9], R25 ;  /* 0x000009190600c986 */ /* 0x0003e2000c101112 */
[----:B------:R-:W-:Y:S01]  /*6630*/  ISETP.LT.OR P4, PT, R29, 0x12, !P0 ;  /* 0x000000121d00780c */ /* 0x000fe20004781670 */
[----:B------:R-:W-:Y:S01]  /*6640*/  FMUL R123, R123, R8 ;  /* 0x000000087b7b7220 */ /* 0x000fe20000400000 */
[----:B0-----:R-:W-:Y:S01]  /*6650*/  F2FP.SATFINITE.E4M3.F32.PACK_AB_MERGE_C R5, RZ, R128, RZ ;  /* 0x00000080ff05723e */ /* 0x001fe200048070ff */
[----:B------:R-:W-:Y:S01]  /*6660*/  @!P5 STG.E.U8 desc[UR18][R10.64+0x10], R133 ;  /* 0x000010850a00d986 */ /* 0x000fe2000c101112 */
[C---:B------:R-:W-:Y:S01]  /*6670*/  ISETP.LT.OR P5, PT, R29.reuse, 0x19, !P1 ;  /* 0x000000191d00780c */ /* 0x040fe20004fa1670 */
[-C--:B------:R-:W-:Y:S01]  /*6680*/  FMUL R118, R118, R8.reuse ;  /* 0x0000000876767220 */ /* 0x080fe20000400000 */
[----:B------:R-:W-:Y:S01]  /*6690*/  F2FP.SATFINITE.E4M3.F32.PACK_AB_MERGE_C R125, RZ, R125, RZ ;  /* 0x0000007dff7d723e */ /* 0x000fe200048070ff */
[----:B------:R0:W-:Y:S01]  /*66a0*/  @!P6 STG.E.U8 desc[UR18][R10.64+0x11], R5 ;  /* 0x000011050a00e986 */ /* 0x0001e2000c101112 */
[----:B------:R-:W-:Y:S01]  /*66b0*/  ISETP.LT.OR P6, PT, R29, 0x1a, !P1 ;  /* 0x0000001a1d00780c */ /* 0x000fe20004fc1670 */
[-C--:B------:R-:W-:Y:S01]  /*66c0*/  FMUL R121, R121, R8.reuse ;  /* 0x0000000879797220 */ /* 0x080fe20000400000 */
[----:B------:R-:W-:Y:S01]  /*66d0*/  FMUL R116, R116, R8 ;  /* 0x0000000874747220 */ /* 0x000fe20000400000 */
[----:B-1----:R-:W-:Y:S01]  /*66e0*/  F2FP.SATFINITE.E4M3.F32.PACK_AB_MERGE_C R25, RZ, R126, RZ ;  /* 0x0000007eff19723e */ /* 0x002fe200048070ff */
[----:B------:R-:W-:Y:S01]  /*66f0*/  @!P3 STG.E.U8 desc[UR18][R6.64+0x10], R131 ;  /* 0x000010830600b986 */ /* 0x000fe2000c101112 */
[----:B------:R-:W-:Y:S01]  /*6700*/  ISETP.LT.OR P3, PT, R29, 0x19, !P0 ;  /* 0x000000191d00780c */ /* 0x000fe20004761670 */
        /* <DEDUP_REMOVED lines=35> */
[----:B------:R-:W-:Y:S01]  /*6940*/  ISETP.LT.OR P3, PT, R29, 0x29, !P0 ;  /* 0x000000291d00780c */ /* 0x000fe20004761670 */
[-C--:B------:R-:W-:Y:S01]  /*6950*/  FMUL R109, R109, R8.reuse ;  /* 0x000000086d6d7220 */ /* 0x080fe20000400000 */
[-C--:B------:R-:W-:Y:S01]  /*6960*/  FMUL R104, R104, R8.reuse ;  /* 0x0000000868687220 */ /* 0x080fe20000400000 */
        /* <DEDUP_REMOVED lines=104> */
[----:B------:R-:W-:-:S02]  /*6ff0*/  ISETP.LT.OR P3, PT, R29, 0x59, !P0 ;  /* 0x000000591d00780c */ /* 0x000fc40004761670 */
[----:B------:R-:W-:Y:S01]  /*7000*/  F2FP.SATFINITE.E4M3.F32.PACK_AB_MERGE_C R19, RZ, R19, RZ ;  /* 0x00000013ff13723e */ /* 0x000fe200048070ff */
[----:B------:R1:W-:Y:S01]  /*7010*/  @!P4 STG.E.U8 desc[UR18][R6.64+0x51], R25 ;  /* 0x000051190600c986 */ /* 0x0003e2000c101112 */
[C---:B------:R-:W-:Y:S02]  /*7020*/  ISETP.LT.OR P4, PT, R29.reuse, 0x5a, !P0 ;  /* 0x0000005a1d00780c */ /* 0x040fe40004781670 */
[----:B0-----:R-:W-:Y:S01]  /*7030*/  F2FP.SATFINITE.E4M3.F32.PACK_AB_MERGE_C R5, RZ, R92, RZ ;  /* 0x0000005cff05723e */ /* 0x001fe200048070ff */
[----:B------:R-:W-:Y:S01]  /*7040*/  @!P5 STG.E.U8 desc[UR18][R10.64+0x58], R97 ;  /* 0x000058610a00d986 */ /* 0x000fe2000c101112 */
[C---:B------:R-:W-:Y:S02]  /*7050*/  ISETP.LT.OR P5, PT, R29.reuse, 0x61, !P1 ;  /* 0x000000611d00780c */ /* 0x040fe40004fa1670 */
[----:B------:R-:W-:Y:S01]  /*7060*/  F2FP.SATFINITE.E4M3.F32.PACK_AB_MERGE_C R13, RZ, R13, RZ ;  /* 0x0000000dff0d723e */ /* 0x000fe200048070ff */
[----:B------:R0:W-:Y:S01]  /*7070*/  @!P6 STG.E.U8 desc[UR18][R10.64+0x59], R5 ;  /* 0x000059050a00e986 */ /* 0x0001e2000c101112 */
[----:B------:R-:W-:-:S02]  /*7080*/  ISETP.LT.OR P6, PT, R29, 0x62, !P1 ;  /* 0x000000621d00780c */ /* 0x000fc40004fc1670 */
[----:B------:R-:W-:Y:S01]  /*7090*/  F2FP.SATFINITE.E4M3.F32.PACK_AB_MERGE_C R15, RZ, R15, RZ ;  /* 0x0000000fff0f723e */ /* 0x000fe200048070ff */
[----:B------:R-:W-:Y:S01]  /*70a0*/  @!P3 STG.E.U8 desc[UR18][R6.64+0x58], R95 ;  /* 0x0000585f0600b986 */ /* 0x000fe2000c101112 */
[----:B-1----:R-:W-:Y:S02]  /*70b0*/  F2FP.SATFINITE.E4M3.F32.PACK_AB_MERGE_C R25, RZ, R90, RZ ;  /* 0x0000005aff19723e */ /* 0x002fe400048070ff */
[----:B------:R-:W-:-:S03]  /*70c0*/  ISETP.LT.OR P3, PT, R29, 0x61, !P0 ;  /* 0x000000611d00780c */ /* 0x000fc60004761670 */
[----:B------:R1:W-:Y:S01]  /*70d0*/  @!P4 STG.E.U8 desc[UR18][R6.64+0x59], R25 ;  /* 0x000059190600c986 */ /* 0x0003e2000c101112 */
[C---:B------:R-:W-:Y:S02]  /*70e0*/  ISETP.LT.OR P4, PT, R29.reuse, 0x62, !P0 ;  /* 0x000000621d00780c */ /* 0x040fe40004781670 */
[----:B0-----:R-:W-:Y:S01]  /*70f0*/  F2FP.SATFINITE.E4M3.F32.PACK_AB_MERGE_C R5, RZ, R88, RZ ;  /* 0x00000058ff05723e */ /* 0x001fe200048070ff */
[----:B------:R-:W-:Y:S01]  /*7100*/  @!P5 STG.E.U8 desc[UR18][R10.64+0x60], R93 ;  /* 0x0000605d0a00d986 */ /* 0x000fe2000c101112 */
[----:B------:R-:W-:-:S03]  /*7110*/  ISETP.LT.OR P5, PT, R29, 0x69, !P1 ;  /* 0x000000691d00780c */ /* 0x000fc60004fa1670 */
[----:B------:R0:W-:Y:S01]  /*7120*/  @!P6 STG.E.U8 desc[UR18][R10.64+0x61], R5 ;  /* 0x000061050a00e986 */ /* 0x0001e2000c101112 */
[C---:B------:R-:W-:Y:S02]  /*7130*/  ISETP.LT.OR P6, PT, R29.reuse, 0x6a, !P1 ;  /* 0x0000006a1d00780c */ /* 0x040fe40004fc1670 */
[----:B-1----:R-:W-:Y:S01]  /*7140*/  F2FP.SATFINITE.E4M3.F32.PACK_AB_MERGE_C R25, RZ, R22, RZ ;  /* 0x00000016ff19723e */ /* 0x002fe200048070ff */
[----:B------:R-:W-:Y:S01]  /*7150*/  @!P3 STG.E.U8 desc[UR18][R6.64+0x60], R91 ;  /* 0x0000605b0600b986 */ /* 0x000fe2000c101112 */
        /* <DEDUP_REMOVED lines=11> */
[----:B------:R-:W-:Y:S01]  /*7210*/  @!P4 STG.E.U8 desc[UR18][R6.64+0x69], R25 ;  /* 0x000069190600c986 */ /* 0x000fe2000c101112 */
[C---:B------:R-:W-:Y:S02]  /*7220*/  ISETP.LT.OR P4, PT, R29.reuse, 0x79, !P1 ;  /* 0x000000791d00780c */ /* 0x040fe40004f81670 */
[C---:B------:R-:W-:Y:S01]  /*7230*/  ISETP.LT.OR P1, PT, R29.reuse, 0x7a, !P1 ;  /* 0x0000007a1d00780c */ /* 0x040fe20004f21670 */
[----:B------:R1:W-:Y:S01]  /*7240*/  @!P5 STG.E.U8 desc[UR18][R10.64+0x70], R21 ;  /* 0x000070150a00d986 */ /* 0x0003e2000c101112 */
[C---:B------:R-:W-:Y:S02]  /*7250*/  ISETP.LT.OR P5, PT, R29.reuse, 0x72, !P0 ;  /* 0x000000721d00780c */ /* 0x040fe400047a1670 */
[----:B0-----:R-:W-:Y:S01]  /*7260*/  F2FP.SATFINITE.E4M3.F32.PACK_AB_MERGE_C R5, RZ, R16, RZ ;  /* 0x00000010ff05723e */ /* 0x001fe200048070ff */
[----:B------:R0:W-:Y:S01]  /*7270*/  @!P6 STG.E.U8 desc[UR18][R10.64+0x71], R17 ;  /* 0x000071110a00e986 */ /* 0x0001e2000c101112 */
[C---:B------:R-:W-:Y:S02]  /*7280*/  ISETP.LT.OR P6, PT, R29.reuse, 0x79, !P0 ;  /* 0x000000791d00780c */ /* 0x040fe400047c1670 */
[----:B------:R-:W-:Y:S01]  /*7290*/  ISETP.LT.OR P0, PT, R29, 0x7a, !P0 ;  /* 0x0000007a1d00780c */ /* 0x000fe20004701670 */
[----:B------:R2:W-:Y:S01]  /*72a0*/  @!P3 STG.E.U8 desc[UR18][R6.64+0x70], R19 ;  /* 0x000070130600b986 */ /* 0x0005e2000c101112 */
[----:B-1----:R-:W-:-:S05]  /*72b0*/  F2FP.SATFINITE.E4M3.F32.PACK_AB_MERGE_C R21, RZ, R14, RZ ;  /* 0x0000000eff15723e */ /* 0x002fca00048070ff */
[----:B------:R2:W-:Y:S01]  /*72c0*/  @!P5 STG.E.U8 desc[UR18][R6.64+0x71], R5 ;  /* 0x000071050600d986 */ /* 0x0005e2000c101112 */
[----:B0-----:R-:W-:-:S03]  /*72d0*/  F2FP.SATFINITE.E4M3.F32.PACK_AB_MERGE_C R17, RZ, R12, RZ ;  /* 0x0000000cff11723e */ /* 0x001fc600048070ff */
[----:B------:R2:W-:Y:S04]  /*72e0*/  @!P4 STG.E.U8 desc[UR18][R10.64+0x78], R13 ;  /* 0x0000780d0a00c986 */ /* 0x0005e8000c101112 */
[----:B------:R2:W-:Y:S04]  /*72f0*/  @!P1 STG.E.U8 desc[UR18][R10.64+0x79], R17 ;  /* 0x000079110a009986 */ /* 0x0005e8000c101112 */
[----:B------:R2:W-:Y:S04]  /*7300*/  @!P6 STG.E.U8 desc[UR18][R6.64+0x78], R15 ;  /* 0x0000780f0600e986 */ /* 0x0005e8000c101112 */
[----:B------:R2:W-:Y:S02]  /*7310*/  @!P0 STG.E.U8 desc[UR18][R6.64+0x79], R21 ;  /* 0x0000791506008986 */ /* 0x0005e4000c101112 */
.L_x_161:
[----:B------:R-:W-:Y:S05]  /*7320*/  BSYNC B0 ;  /* 0x0000000000007941 */ /* 0x000fea0003800000 */
.L_x_31:
[----:B------:R-:W-:Y:S01]  /*7330*/  ULDC UR6, c[0x0][0xc] ;  /* 0x0000030000067ab9 */ /* 0x000fe20000000800 */
[----:B------:R-:W-:Y:S01]  /*7340*/  ULDC UR7, c[0x0][0x10] ;  /* 0x0000040000077ab9 */ /* 0x000fe20000000800 */
[----:B--2-45:R-:W2:Y:S01]  /*7350*/  LDC R5, c[0x0][0x14] ;  /* 0x00000500ff057b82 */ /* 0x034ea20000000800 */
[----:B------:R-:W-:Y:S01]  /*7360*/  UIMAD.WIDE.U32 UR6, UR6, UR7, URZ ;  /* 0x00000007060672a5 */ /* 0x000fe2000f8e003f */
[----:B0-----:R-:W-:Y:S01]  /*7370*/  PRMT R7, RZ, 0x7610, R7 ;  /* 0x00007610ff077816 */ /* 0x001fe20000000007 */
[----:B------:R-:W-:-:S04]  /*7380*/  IMAD.MOV.U32 R6, RZ, RZ, -0x1 ;  /* 0xffffffffff067424 */ /* 0x000fc800078e00ff */
[----:B--2---:R-:W-:-:S04]  /*7390*/  IMAD.WIDE.U32 R2, R5, UR6, R2 ;  /* 0x0000000605027c25 */ /* 0x004fc8000f8e0002 */
[----:B------:R-:W-:Y:S01]  /*73a0*/  IMAD R5, R5, UR7, RZ ;  /* 0x0000000705057c24 */ /* 0x000fe2000f8e02ff */
[----:B------:R-:W-:Y:S02]  /*73b0*/  ULDC.64 UR6, c[0x0][0x650] ;  /* 0x0001940000067ab9 */ /* 0x000fe40000000a00 */
[----:B------:R-:W-:Y:S01]  /*73c0*/  ISETP.GE.U32.AND P0, PT, R2, UR6, PT ;  /* 0x0000000602007c0c */ /* 0x000fe2000bf06070 */
[----:B------:R-:W-:Y:S02]  /*73d0*/  IMAD.IADD R3, R3, 0x1, R5 ;  /* 0x0000000103037824 */ /* 0x000fe400078e0205 */
[----:B------:R-:W-:-:S03]  /*73e0*/  IMAD.MOV.U32 R5, RZ, RZ, -0x1 ;  /* 0xffffffffff057424 */ /* 0x000fc600078e00ff */
[----:B------:R-:W-:-:S13]  /*73f0*/  ISETP.GE.U32.AND.EX P0, PT, R3, UR7, PT, P0 ;  /* 0x0000000703007c0c */ /* 0x000fda000bf06100 */
[----:B------:R-:W-:Y:S05]  /*7400*/  @P0 BRA `(.L_x_162) ;  /* 0x0000000400600947 */ /* 0x000fea0003800000 */
[----:B------:R-:W0:Y:S01]  /*7410*/  S2R R20, SR_CTAID.X ;  /* 0x0000000000147919 */ /* 0x000e220000002500 */
[----:B------:R-:W2:Y:S01]  /*7420*/  LDC.64 R14, c[0x0][0x628] ;  /* 0x00018a00ff0e7b82 */ /* 0x000ea20000000a00 */
[----:B------:R-:W-:Y:S01]  /*7430*/  ULDC UR6, c[0x0][0x150] ;  /* 0x0000540000067ab9 */ /* 0x000fe20000000800 */
[----:B------:R-:W-:Y:S01]  /*7440*/  IMAD.MOV.U32 R12, RZ, RZ, R2 ;  /* 0x000000ffff0c7224 */ /* 0x000fe200078e0002 */
[----:B------:R-:W4:Y:S01]  /*7450*/  S2R R22, SR_CTAID.Y ;  /* 0x0000000000167919 */ /* 0x000f220000002600 */
[----:B------:R-:W-:-:S04]  /*7460*/  IMAD.MOV.U32 R13, RZ, RZ, R3 ;  /* 0x000000ffff0d7224 */ /* 0x000fc800078e0003 */
[----:B------:R-:W1:Y:S08]  /*7470*/  LDC R23, c[0x0][0x144] ;  /* 0x00005100ff177b82 */ /* 0x000e700000000800 */
[----:B------:R-:W1:Y:S08]  /*7480*/  LDC R16, c[0x0][0x630] ;  /* 0x00018c00ff107b82 */ /* 0x000e700000000800 */
[----:B------:R-:W1:Y:S01]  /*7490*/  LDC.64 R18, c[0x0][0x620] ;  /* 0x00018800ff127b82 */ /* 0x000e620000000a00 */
[----:B--2---:R-:W-:-:S04]  /*74a0*/  ISETP.NE.U32.AND P0, PT, R14, RZ, PT ;  /* 0x000000ff0e00720c */ /* 0x004fc80003f05070 */
[----:B------:R-:W-:Y:S02]  /*74b0*/  ISETP.NE.AND.EX P0, PT, R15, RZ, PT, P0 ;  /* 0x000000ff0f00720c */ /* 0x000fe40003f05300 */
[----:B0-----:R-:W-:-:S05]  /*74c0*/  I2FP.F32.U32 R5, R20 ;  /* 0x0000001400057245 */ /* 0x001fca0000201000 */
[----:B------:R-:W-:-:S04]  /*74d0*/  FMUL R5, R5, UR6 ;  /* 0x0000000605057c20 */ /* 0x000fc80008400000 */
[----:B------:R0:W2:Y:S02]  /*74e0*/  F2I.U32.TRUNC.NTZ R21, R5 ;  /* 0x0000000500157305 */ /* 0x0000a4000020f000 */
[----:B----4-:R-:W-:Y:S05]  /*74f0*/  @!P0 BRA `(.L_x_163) ;  /* 0x0000000000288947 */ /* 0x010fea0003800000 */
[----:B0-----:R-:W0:Y:S02]  /*7500*/  LDC R5, c[0x0][0x634] ;  /* 0x00018d00ff057b82 */ /* 0x001e240000000800 */
        /* <DEDUP_REMOVED lines=9> */
.L_x_163:
[-CC-:B-1----:R-:W-:Y:S01]  /*75a0*/  SHF.R.U64 R17, R12, R16.reuse, R13.reuse ;  /* 0x000000100c117219 */ /* 0x182fe2000000120d */
[----:B------:R-:W1:Y:S01]  /*75b0*/  LDC.64 R28, c[0x0][0x640] ;  /* 0x00019000ff1c7b82 */ /* 0x000e620000000a00 */
[----:B0-----:R-:W-:Y:S01]  /*75c0*/  SHF.R.U32.HI R5, RZ, R16, R13 ;  /* 0x00000010ff057219 */ /* 0x001fe2000001160d */
[----:B--2---:R-:W-:Y:S01]  /*75d0*/  IMAD.MOV R21, RZ, RZ, -R21 ;  /* 0x000000ffff157224 */ /* 0x004fe200078e0a15 */
[----:B------:R-:W-:Y:S01]  /*75e0*/  IADD3 R11, P0, RZ, -R17, RZ ;  /* 0x80000011ff0b7210 */ /* 0x000fe20007f1e0ff */
[----:B------:R-:W-:Y:S02]  /*75f0*/  ULDC UR6, c[0x0][0x154] ;  /* 0x0000550000067ab9 */ /* 0x000fe40000000800 */
[----:B------:R-:W-:Y:S02]  /*7600*/  IMAD R23, R23, R21, R20 ;  /* 0x0000001517177224 */ /* 0x000fe400078e0214 */
[----:B------:R-:W0:Y:S01]  /*7610*/  LDC R12, c[0x0][0x618] ;  /* 0x00018600ff0c7b82 */ /* 0x000e220000000800 */
[----:B------:R-:W-:-:S02]  /*7620*/  IMAD.X R5, RZ, RZ, ~R5, P0 ;  /* 0x000000ffff057224 */ /* 0x000fc400000e0e05 */
[----:B------:R-:W-:-:S04]  /*7630*/  IMAD.WIDE.U32 R6, R11, R18, R2 ;  /* 0x000000120b067225 */ /* 0x000fc800078e0002 */
[----:B------:R-:W-:Y:S01]  /*7640*/  IMAD R10, R5, R18, RZ ;  /* 0x00000012050a7224 */ /* 0x000fe200078e02ff */
[----:B------:R-:W2:Y:S03]  /*7650*/  LDC R24, c[0x0][0x608] ;  /* 0x00018200ff187b82 */ /* 0x000ea60000000800 */
[----:B------:R-:W-:Y:S02]  /*7660*/  IMAD R5, R11, R19, R10 ;  /* 0x000000130b057224 */ /* 0x000fe400078e020a */
[----:B------:R-:W-:Y:S02]  /*7670*/  IMAD.MOV.U32 R11, RZ, RZ, 0x1 ;  /* 0x00000001ff0b7424 */ /* 0x000fe400078e00ff */
[----:B------:R-:W-:Y:S01]  /*7680*/  IMAD.IADD R5, R7, 0x1, R5 ;  /* 0x0000000107057824 */ /* 0x000fe200078e0205 */
[----:B---3--:R-:W3:Y:S01]  /*7690*/  LDC R26, c[0x0][0x658] ;  /* 0x00019600ff1a7b82 */ /* 0x008ee20000000800 */
[----:B------:R-:W-:-:S02]  /*76a0*/  I2FP.F32.U32 R7, R22 ;  /* 0x0000001600077245 */ /* 0x000fc40000201000 */
[----:B-1----:R-:W-:-:S03]  /*76b0*/  ISETP.NE.U32.AND P0, PT, R28, RZ, PT ;  /* 0x000000ff1c00720c */ /* 0x002fc60003f05070 */
[----:B------:R-:W-:Y:S01]  /*76c0*/  FMUL R10, R7, UR6 ;  /* 0x00000006070a7c20 */ /* 0x000fe20008400000 */
[----:B------:R-:W-:Y:S01]  /*76d0*/  ISETP.NE.AND.EX P0, PT, R29, RZ, PT, P0 ;  /* 0x000000ff1d00720c */ /* 0x000fe20003f05300 */
[----:B------:R-:W1:Y:S01]  /*76e0*/  LDC R21, c[0x0][0x148] ;  /* 0x00005200ff157b82 */ /* 0x000e620000000800 */
[-CC-:B0-----:R-:W-:Y:S01]  /*76f0*/  SHF.R.U64 R16, R6, R12.reuse, R5.reuse ;  /* 0x0000000c06107219 */ /* 0x181fe20000001205 */
[----:B------:R0:W4:Y:S01]  /*7700*/  F2I.U32.TRUNC.NTZ R18, R10 ;  /* 0x0000000a00127305 */ /* 0x000122000020f000 */
[----:B------:R-:W-:Y:S01]  /*7710*/  SHF.R.U32.HI R5, RZ, R12, R5 ;  /* 0x0000000cff057219 */ /* 0x000fe20000011605 */
[----:B------:R-:W-:-:S04]  /*7720*/  IMAD.MOV.U32 R7, RZ, RZ, -0x1 ;  /* 0xffffffffff077424 */ /* 0x000fc800078e00ff */
[----:B------:R-:W0:Y:S01]  /*7730*/  LDC R20, c[0x0][0x600] ;  /* 0x00018000ff147b82 */ /* 0x000e220000000800 */
[-CC-:B--2---:R-:W-:Y:S02]  /*7740*/  SHF.R.U64 R14, R16, R24.reuse, R5.reuse ;  /* 0x00000018100e7219 */ /* 0x184fe40000001205 */
[----:B------:R-:W-:-:S05]  /*7750*/  SHF.R.U32.HI R5, RZ, R24, R5 ;  /* 0x00000018ff057219 */ /* 0x000fca0000011605 */
[----:B------:R-:W2:Y:S01]  /*7760*/  LDC R27, c[0x0][0x648] ;  /* 0x00019200ff1b7b82 */ /* 0x000ea20000000800 */
[-C--:B---3--:R-:W-:Y:S02]  /*7770*/  SHF.L.U32 R6, R7, R26.reuse, RZ ;  /* 0x0000001a07067219 */ /* 0x088fe400000006ff */
[-CC-:B------:R-:W-:Y:S02]  /*7780*/  SHF.R.U64 R19, R14, R26.reuse, R5.reuse ;  /* 0x0000001a0e137219 */ /* 0x180fe40000001205 */
[----:B------:R-:W-:Y:S02]  /*7790*/  SHF.R.U32.HI R7, RZ, R26, R5 ;  /* 0x0000001aff077219 */ /* 0x000fe40000011605 */
[----:B------:R-:W-:Y:S01]  /*77a0*/  LOP3.LUT R25, RZ, R6, RZ, 0x33, !PT ;  /* 0x00000006ff197212 */ /* 0x000fe200078e33ff */
[----:B------:R-:W3:Y:S01]  /*77b0*/  LDC R30, c[0x0][0x638] ;  /* 0x00018e00ff1e7b82 */ /* 0x000ee20000000800 */
[----:B------:R-:W-:Y:S01]  /*77c0*/  SHF.L.U32 R26, R11, R26, RZ ;  /* 0x0000001a0b1a7219 */ /* 0x000fe200000006ff */
[----:B------:R-:W-:-:S06]  /*77d0*/  IMAD.MOV.U32 R6, RZ, RZ, R19 ;  /* 0x000000ffff067224 */ /* 0x000fcc00078e0013 */
[----:B------:R-:W0:Y:S01]  /*77e0*/  LDC R31, c[0x0][0x610] ;  /* 0x00018400ff1f7b82 */ /* 0x000e220000000800 */
[----:B----4-:R-:W-:Y:S05]  /*77f0*/  @!P0 BRA `(.L_x_164) ;  /* 0x0000000000288947 */ /* 0x010fea0003800000 */
[----:B------:R-:W4:Y:S02]  /*7800*/  LDC R6, c[0x0][0x64c] ;  /* 0x00019300ff067b82 */ /* 0x000f240000000800 */
[----:B----4-:R-:W-:-:S05]  /*7810*/  IADD3 R5, P0, R19, R6, RZ ;  /* 0x0000000613057210 */ /* 0x010fca0007f1e0ff */
[----:B------:R-:W-:-:S04]  /*7820*/  IMAD.X R15, RZ, RZ, R7, P0 ;  /* 0x000000ffff0f7224 */ /* 0x000fc800000e0607 */
[----:B------:R-:W-:-:S04]  /*7830*/  IMAD.WIDE.U32 R6, R15, R28, RZ ;  /* 0x0000001c0f067225 */ /* 0x000fc800078e00ff */
[----:B0-----:R-:W-:-:S04]  /*7840*/  IMAD.WIDE.U32 R10, P0, R5, R29, R6 ;  /* 0x0000001d050a7225 */ /* 0x001fc80007800006 */
[----:B------:R-:W-:-:S04]  /*7850*/  IMAD.WIDE.U32 R6, R5, R28, RZ ;  /* 0x0000001c05067225 */ /* 0x000fc800078e00ff */
[----:B------:R-:W-:Y:S01]  /*7860*/  IMAD.X R13, RZ, RZ, RZ, P0 ;  /* 0x000000ffff0d7224 */ /* 0x000fe200000e06ff */
[----:B------:R-:W-:Y:S01]  /*7870*/  IADD3 RZ, P0, R7, R10, RZ ;  /* 0x0000000a07ff7210 */ /* 0x000fe20007f1e0ff */
[----:B------:R-:W-:-:S04]  /*7880*/  IMAD.MOV.U32 R12, RZ, RZ, R11 ;  /* 0x000000ffff0c7224 */ /* 0x000fc800078e000b */
[----:B------:R-:W-:-:S08]  /*7890*/  IMAD.WIDE.U32.X R6, R15, R29, R12, P0 ;  /* 0x0000001d0f067225 */ /* 0x000fd000000e040c */
.L_x_164:
[----:B--2---:R-:W-:Y:S01]  /*78a0*/  SHF.R.U64 R5, R6, R27, R7 ;  /* 0x0000001b06057219 */ /* 0x004fe20000001207 */
[----:B0-----:R-:W-:Y:S01]  /*78b0*/  VIADD R7, R20, 0xffffffff ;  /* 0xffffffff14077836 */ /* 0x001fe20000000000 */
[----:B------:R-:W-:Y:S01]  /*78c0*/  LOP3.LUT R28, R14, R25, RZ, 0xc0, !PT ;  /* 0x000000190e1c7212 */ /* 0x000fe200078ec0ff */
[----:B------:R-:W-:Y:S02]  /*78d0*/  IMAD.MOV R18, RZ, RZ, -R18 ;  /* 0x000000ffff127224 */ /* 0x000fe400078e0a12 */
[----:B------:R-:W-:Y:S01]  /*78e0*/  IMAD.MOV R6, RZ, RZ, -R5 ;  /* 0x000000ffff067224 */ /* 0x000fe200078e0a05 */
[----:B------:R-:W-:Y:S01]  /*78f0*/  LOP3.LUT R16, R16, R7, RZ, 0xc0, !PT ;  /* 0x0000000710107212 */ /* 0x000fe200078ec0ff */
[----:B------:R-:W-:Y:S02]  /*7900*/  IMAD R28, R26, R5, R28 ;  /* 0x000000051a1c7224 */ /* 0x000fe400078e021c */
[----:B-1----:R-:W-:Y:S02]  /*7910*/  @P2 IMAD R23, R21, R18, R22 ;  /* 0x0000001215172224 */ /* 0x002fe400078e0216 */
[----:B---3--:R-:W-:-:S02]  /*7920*/  IMAD R5, R6, R30, R19 ;  /* 0x0000001e06057224 */ /* 0x008fc400078e0213 */
[----:B------:R-:W-:Y:S02]  /*7930*/  IMAD R28, R28, R31, R23 ;  /* 0x0000001f1c1c7224 */ /* 0x000fe400078e0217 */
[----:B------:R-:W-:Y:S02]  /*7940*/  IMAD R5, R5, R20, R16 ;  /* 0x0000001405057224 */ /* 0x000fe400078e0210 */
[----:B------:R-:W-:-:S03]  /*7950*/  IMAD.MOV.U32 R7, RZ, RZ, 0x1 ;  /* 0x00000001ff077424 */ /* 0x000fc600078e00ff */
[----:B------:R-:W-:Y:S02]  /*7960*/  SEL R6, R5, R28, !P2 ;  /* 0x0000001c05067207 */ /* 0x000fe40005000000 */
[----:B------:R-:W-:Y:S01]  /*7970*/  SEL R28, R28, R5, !P2 ;  /* 0x000000051c1c7207 */ /* 0x000fe20005000000 */
[----:B------:R-:W-:-:S07]  /*7980*/  IMAD.MOV.U32 R5, RZ, RZ, R17 ;  /* 0x000000ffff057224 */ /* 0x000fce00078e0011 */
.L_x_162:
[----:B------:R-:W-:Y:S01]  /*7990*/  UIADD3 UR5, UR9, UR5, URZ ;  /* 0x0000000509057290 */ /* 0x000fe2000fffe03f */
[----:B------:R-:W-:Y:S01]  /*79a0*/  LOP3.LUT P0, RZ, R7, 0xff, RZ, 0xc0, !PT ;  /* 0x000000ff07ff7812 */ /* 0x000fe2000780c0ff */
[----:B------:R-:W-:Y:S02]  /*79b0*/  IMAD.MOV.U32 R7, RZ, RZ, R28 ;  /* 0x000000ffff077224 */ /* 0x000fe400078e001c */
[----:B------:R-:W-:Y:S02]  /*79c0*/  USHF.R.U32.HI UR6, URZ, 0x2, UR5 ;  /* 0x000000023f067899 */ /* 0x000fe40008011605 */
[----:B------:R-:W-:Y:S02]  /*79d0*/  UISETP.GT.U32.AND UP1, UPT, UR5, 0x3, UPT ;  /* 0x000000030500788c */ /* 0x000fe4000bf24070 */
[----:B------:R-:W-:Y:S02]  /*79e0*/  ULOP3.LUT UR6, UR6, 0x1, URZ, 0xc0, !UPT ;  /* 0x0000000106067892 */ /* 0x000fe4000f8ec03f */
[----:B------:R-:W-:-:S02]  /*79f0*/  UISETP.LT.U32.AND UP1, UPT, UR9, 0x4, UP1 ;  /* 0x000000040900788c */ /* 0x000fc40008f21070 */
[----:B------:R-:W-:Y:S02]  /*7a00*/  UISETP.NE.U32.AND UP0, UPT, UR6, 0x1, UPT ;  /* 0x000000010600788c */ /* 0x000fe4000bf05070 */
[----:B------:R-:W-:Y:S02]  /*7a10*/  USEL UR7, URZ, 0x1, !UP1 ;  /* 0x000000013f077887 */ /* 0x000fe4000c800000 */
[----:B------:R-:W-:Y:S02]  /*7a20*/  UISETP.GT.U32.AND UP0, UPT, UR9, 0x3, !UP0 ;  /* 0x000000030900788c */ /* 0x000fe4000c704070 */
[----:B------:R-:W-:Y:S02]  /*7a30*/  ULOP3.LUT UR5, UR5, 0x3, URZ, 0xc0, !UPT ;  /* 0x0000000305057892 */ /* 0x000fe4000f8ec03f */
[----:B------:R-:W-:-:S04]  /*7a40*/  USEL UR6, URZ, 0x1, !UP0 ;  /* 0x000000013f067887 */ /* 0x000fc8000c000000 */
[----:B------:R-:W-:Y:S01]  /*7a50*/  ULOP3.LUT UR4, UR6, UR4, UR7, 0x96, !UPT ;  /* 0x0000000406047292 */ /* 0x000fe2000f8e9607 */
[----:B------:R-:W-:Y:S11]  /*7a60*/  @P0 BRA `(.L_x_165) ;  /* 0xffffff94002c0947 */ /* 0x000ff6000383ffff */
[----:B------:R-:W-:Y:S05]  /*7a70*/  EXIT ;  /* 0x000000000000794d */ /* 0x000fea0003800000 */
.L_x_3:
[----:B0-----:R-:W-:Y:S01]  /*7a80*/  ULDC.64 UR4, c[0x0][0x650] ;  /* 0x0001940000047ab9 */ /* 0x001fe20000000a00 */
        /* <DEDUP_REMOVED lines=25> */
.L_x_167:
[--C-:B------:R-:W-:Y:S01]  /*7c20*/  SHF.R.U64 R16, R14, R18, R15.reuse ;  /* 0x000000120e107219 */ /* 0x100fe2000000120f */
[----:B------:R-:W0:Y:S01]  /*7c30*/  LDC R22, c[0x0][0x618] ;  /* 0x00018600ff167b82 */ /* 0x000e220000000800 */
[----:B------:R-:W-:Y:S01]  /*7c40*/  I2FP.F32.U32 R7, R8 ;  /* 0x0000000800077245 */ /* 0x000fe20000201000 */
[----:B------:R-:W-:Y:S01]  /*7c50*/  ULDC UR4, c[0x0][0x150] ;  /* 0x0000540000047ab9 */ /* 0x000fe20000000800 */
[----:B------:R-:W-:Y:S02]  /*7c60*/  SHF.R.U32.HI R6, RZ, R18, R15 ;  /* 0x00000012ff067219 */ /* 0x000fe4000001160f */
[----:B------:R-:W-:Y:S01]  /*7c70*/  IADD3 R9, P0, RZ, -R16, RZ ;  /* 0x80000010ff097210 */ /* 0x000fe20007f1e0ff */
[----:B------:R-:W-:Y:S01]  /*7c80*/  FMUL R13, R7, UR4 ;  /* 0x00000004070d7c20 */ /* 0x000fe20008400000 */
[----:B------:R-:W-:Y:S01]  /*7c90*/  ULDC UR4, c[0x0][0x154] ;  /* 0x0000550000047ab9 */ /* 0x000fe20000000800 */
[----:B------:R-:W1:Y:S02]  /*7ca0*/  LDC.64 R24, c[0x0][0x640] ;  /* 0x00019000ff187b82 */ /* 0x000e640000000a00 */
[----:B------:R-:W-:-:S02]  /*7cb0*/  IMAD.X R11, RZ, RZ, ~R6, P0 ;  /* 0x000000ffff0b7224 */ /* 0x000fc400000e0e06 */
[----:B------:R-:W2:Y:S01]  /*7cc0*/  F2I.U32.TRUNC.NTZ R13, R13 ;  /* 0x0000000d000d7305 */ /* 0x000ea2000020f000 */
[----:B------:R-:W-:-:S03]  /*7cd0*/  IMAD.WIDE.U32 R6, R9, R20, R2 ;  /* 0x0000001409067225 */ /* 0x000fc600078e0002 */
[----:B------:R-:W3:Y:S01]  /*7ce0*/  LDC R15, c[0x0][0x144] ;  /* 0x00005100ff0f7b82 */ /* 0x000ee20000000800 */
[----:B------:R-:W-:-:S04]  /*7cf0*/  IMAD R12, R11, R20, RZ ;  /* 0x000000140b0c7224 */ /* 0x000fc800078e02ff */
[----:B------:R-:W-:Y:S02]  /*7d00*/  IMAD R9, R9, R21, R12 ;  /* 0x0000001509097224 */ /* 0x000fe400078e020c */
[----:B------:R-:W-:Y:S01]  /*7d10*/  IMAD.MOV.U32 R12, RZ, RZ, -0x1 ;  /* 0xffffffffff0c7424 */ /* 0x000fe200078e00ff */
[----:B------:R-:W4:Y:S01]  /*7d20*/  LDC R18, c[0x0][0x608] ;  /* 0x00018200ff127b82 */ /* 0x000f220000000800 */
[----:B------:R-:W-:Y:S01]  /*7d30*/  IMAD.IADD R7, R7, 0x1, R9 ;  /* 0x0000000107077824 */ /* 0x000fe200078e0209 */
[----:B------:R-:W-:-:S04]  /*7d40*/  I2FP.F32.U32 R9, R10 ;  /* 0x0000000a00097245 */ /* 0x000fc80000201000 */
[-C--:B0-----:R-:W-:Y:S01]  /*7d50*/  SHF.R.U64 R14, R6, R22.reuse, R7 ;  /* 0x00000016060e7219 */ /* 0x081fe20000001207 */
[----:B--2---:R-:W-:Y:S01]  /*7d60*/  IMAD.MOV R6, RZ, RZ, -R13 ;  /* 0x000000ffff067224 */ /* 0x004fe200078e0a0d */
[----:B------:R-:W0:Y:S01]  /*7d70*/  LDC R11, c[0x0][0x658] ;  /* 0x00019600ff0b7b82 */ /* 0x000e220000000800 */
[----:B-1----:R-:W-:Y:S01]  /*7d80*/  ISETP.NE.U32.AND P0, PT, R24, RZ, PT ;  /* 0x000000ff1800720c */ /* 0x002fe20003f05070 */
[----:B------:R-:W-:Y:S01]  /*7d90*/  FMUL R9, R9, UR4 ;  /* 0x0000000409097c20 */ /* 0x000fe20008400000 */
[----:B------:R-:W-:Y:S02]  /*7da0*/  SHF.R.U32.HI R7, RZ, R22, R7 ;  /* 0x00000016ff077219 */ /* 0x000fe40000011607 */
[----:B------:R-:W-:-:S03]  /*7db0*/  ISETP.NE.AND.EX P0, PT, R25, RZ, PT, P0 ;  /* 0x000000ff1900720c */ /* 0x000fc60003f05300 */
[----:B------:R-:W1:Y:S01]  /*7dc0*/  LDC R21, c[0x0][0x148] ;  /* 0x00005200ff157b82 */ /* 0x000e620000000800 */
[----:B---3--:R-:W-:Y:S02]  /*7dd0*/  IMAD R22, R15, R6, R8 ;  /* 0x000000060f167224 */ /* 0x008fe400078e0208 */
[----:B------:R-:W-:-:S05]  /*7de0*/  IMAD.MOV.U32 R8, RZ, RZ, 0x1 ;  /* 0x00000001ff087424 */ /* 0x000fca00078e00ff */
[----:B------:R-:W2:Y:S01]  /*7df0*/  LDC R20, c[0x0][0x600] ;  /* 0x00018000ff147b82 */ /* 0x000ea20000000800 */
[-CC-:B----4-:R-:W-:Y:S02]  /*7e00*/  SHF.R.U64 R17, R14, R18.reuse, R7.reuse ;  /* 0x000000120e117219 */ /* 0x190fe40000001207 */
[----:B------:R-:W-:Y:S02]  /*7e10*/  SHF.R.U32.HI R6, RZ, R18, R7 ;  /* 0x00000012ff067219 */ /* 0x000fe40000011607 */
[----:B------:R3:W4:Y:S03]  /*7e20*/  F2I.U32.TRUNC.NTZ R18, R9 ;  /* 0x0000000900127305 */ /* 0x000726000020f000 */
[----:B------:R-:W1:Y:S01]  /*7e30*/  LDC R23, c[0x0][0x648] ;  /* 0x00019200ff177b82 */ /* 0x000e620000000800 */
[-C--:B0-----:R-:W-:Y:S02]  /*7e40*/  SHF.R.U64 R19, R17, R11.reuse, R6 ;  /* 0x0000000b11137219 */ /* 0x081fe40000001206 */
[----:B------:R-:W-:-:S02]  /*7e50*/  SHF.L.U32 R12, R12, R11, RZ ;  /* 0x0000000b0c0c7219 */ /* 0x000fc400000006ff */
[-C--:B------:R-:W-:Y:S01]  /*7e60*/  SHF.R.U32.HI R7, RZ, R11.reuse, R6 ;  /* 0x0000000bff077219 */ /* 0x080fe20000011606 */
[----:B------:R-:W-:Y:S01]  /*7e70*/  IMAD.MOV.U32 R6, RZ, RZ, R19 ;  /* 0x000000ffff067224 */ /* 0x000fe200078e0013 */
[----:B------:R-:W-:Y:S01]  /*7e80*/  SHF.L.U32 R27, R8, R11, RZ ;  /* 0x0000000b081b7219 */ /* 0x000fe200000006ff */
[----:B------:R-:W0:Y:S01]  /*7e90*/  LDC R26, c[0x0][0x638] ;  /* 0x00018e00ff1a7b82 */ /* 0x000e220000000800 */
[----:B------:R-:W-:-:S07]  /*7ea0*/  LOP3.LUT R28, RZ, R12, RZ, 0x33, !PT ;  /* 0x0000000cff1c7212 */ /* 0x000fce00078e33ff */
[----:B------:R-:W0:Y:S01]  /*7eb0*/  LDC R29, c[0x0][0x610] ;  /* 0x00018400ff1d7b82 */ /* 0x000e220000000800 */
[----:B---34-:R-:W-:Y:S05]  /*7ec0*/  @!P0 BRA `(.L_x_168) ;  /* 0x0000000000288947 */ /* 0x018fea0003800000 */
        /* <DEDUP_REMOVED lines=10> */
.L_x_168:
[----:B-1----:R-:W-:Y:S01]  /*7f70*/  SHF.R.U64 R7, R6, R23, R7 ;  /* 0x0000001706077219 */ /* 0x002fe20000001207 */
[----:B--2---:R-:W-:Y:S01]  /*7f80*/  VIADD R9, R20, 0xffffffff ;  /* 0xffffffff14097836 */ /* 0x004fe20000000000 */
[----:B------:R-:W-:Y:S01]  /*7f90*/  LOP3.LUT R6, R17, R28, RZ, 0xc0, !PT ;  /* 0x0000001c11067212 */ /* 0x000fe200078ec0ff */
[----:B------:R-:W-:Y:S02]  /*7fa0*/  IMAD.MOV R18, RZ, RZ, -R18 ;  /* 0x000000ffff127224 */ /* 0x000fe400078e0a12 */
[----:B------:R-:W-:Y:S02]  /*7fb0*/  IMAD.MOV R8, RZ, RZ, -R7 ;  /* 0x000000ffff087224 */ /* 0x000fe400078e0a07 */
[----:B------:R-:W-:Y:S01]  /*7fc0*/  IMAD R11, R27, R7, R6 ;  /* 0x000000071b0b7224 */ /* 0x000fe200078e0206 */
[----:B------:R-:W-:Y:S01]  /*7fd0*/  LOP3.LUT R7, R14, R9, RZ, 0xc0, !PT ;  /* 0x000000090e077212 */ /* 0x000fe200078ec0ff */
[----:B------:R-:W-:Y:S02]  /*7fe0*/  @P2 IMAD R22, R21, R18, R10 ;  /* 0x0000001215162224 */ /* 0x000fe400078e020a */
[----:B0-----:R-:W-:-:S02]  /*7ff0*/  IMAD R6, R8, R26, R19 ;  /* 0x0000001a08067224 */ /* 0x001fc400078e0213 */
[----:B------:R-:W-:Y:S02]  /*8000*/  IMAD R11, R11, R29, R22 ;  /* 0x0000001d0b0b7224 */ /* 0x000fe400078e0216 */
[----:B------:R-:W-:Y:S02]  /*8010*/  IMAD R6, R6, R20, R7 ;  /* 0x0000001406067224 */ /* 0x000fe400078e0207 */
[----:B------:R-:W-:-:S03]  /*8020*/  IMAD.MOV.U32 R8, RZ, RZ, 0x1 ;  /* 0x00000001ff087424 */ /* 0x000fc600078e00ff */
[----:B------:R-:W-:Y:S02]  /*8030*/  SEL R15, R6, R11, !P2 ;  /* 0x0000000b060f7207 */ /* 0x000fe40005000000 */
[----:B------:R-:W-:Y:S01]  /*8040*/  SEL R11, R11, R6, !P2 ;  /* 0x000000060b0b7207 */ /* 0x000fe20005000000 */
[----:B------:R-:W-:Y:S01]  /*8050*/  IMAD.MOV.U32 R6, RZ, RZ, R16 ;  /* 0x000000ffff067224 */ /* 0x000fe200078e0010 */
[----:B------:R-:W-:-:S07]  /*8060*/  PRMT R7, R8, 0x7610, R7 ;  /* 0x0000761008077816 */ /* 0x000fce0000000007 */
.L_x_166:
[----:B------:R-:W-:-:S08]  /*8070*/  NOP ;  /* 0x0000000000007918 */ /* 0x000fd00000000000 */
[----:B------:R-:W0:-:S00]  /*8080*/  USETMAXREG.DEALLOC.CTAPOOL 0x28 ;  /* 0x00000028000079c8 */ /* 0x000e0000080e0500 */
[----:B0-----:R-:W-:-:S13]  /*8090*/  ISETP.NE.AND P0, PT, R5, RZ, PT ;  /* 0x000000ff0500720c */ /* 0x001fda0003f05270 */
[----:B------:R-:W-:Y:S05]  /*80a0*/  @P0 EXIT ;  /* 0x000000000000094d */ /* 0x000fea0003800000 */
[----:B------:R-:W-:Y:S01]  /*80b0*/  LOP3.LUT P0, RZ, R7, 0xff, RZ, 0xc0, !PT ;  /* 0x000000ff07ff7812 */ /* 0x000fe2000780c0ff */
[----:B------:R-:W-:Y:S02]  /*80c0*/  IMAD.MOV.U32 R12, RZ, RZ, 0x1 ;  /* 0x00000001ff0c7424 */ /* 0x000fe400078e00ff */
[----:B------:R-:W-:-:S10]  /*80d0*/  IMAD.MOV.U32 R5, RZ, RZ, RZ ;  /* 0x000000ffff057224 */ /* 0x000fd400078e00ff */
[----:B------:R-:W-:Y:S05]  /*80e0*/  @!P0 BRA `(.L_x_169) ;  /* 0x0000000c002c8947 */ /* 0x000fea0003800000 */
[----:B------:R-:W0:Y:S01]  /*80f0*/  LDC R5, c[0x0][0x28c] ;  /* 0x0000a300ff057b82 */ /* 0x000e220000000800 */
[----:B------:R-:W-:Y:S01]  /*8100*/  ULDC UR5, c[0x0][0x600] ;  /* 0x0001800000057ab9 */ /* 0x000fe20000000800 */
[----:B------:R-:W-:Y:S01]  /*8110*/  ULDC UR4, c[0x0][0xc] ;  /* 0x0000030000047ab9 */ /* 0x000fe20000000800 */
[----:B------:R-:W-:Y:S01]  /*8120*/  UIADD3 UR16, UR5, -0x1, URZ ;  /* 0xffffffff05107890 */ /* 0x000fe2000fffe03f */
[C---:B------:R-:W-:Y:S01]  /*8130*/  LOP3.LUT P4, RZ, R0.reuse, 0x7f, RZ, 0xc0, !PT ;  /* 0x0000007f00ff7812 */ /* 0x040fe2000788c0ff */
[----:B------:R-:W-:Y:S01]  /*8140*/  ULDC UR6, c[0x0][0x658] ;  /* 0x0001960000067ab9 */ /* 0x000fe20000000800 */
[----:B------:R-:W-:Y:S01]  /*8150*/  ULDC UR5, c[0x0][0x10] ;  /* 0x0000040000057ab9 */ /* 0x000fe20000000800 */
[----:B------:R-:W-:Y:S01]  /*8160*/  UMOV UR7, 0xffffffff ;  /* 0xffffffff00077882 */ /* 0x000fe20000000000 */
[----:B------:R-:W-:Y:S01]  /*8170*/  UMOV UR8, 0x1 ;  /* 0x0000000100087882 */ /* 0x000fe20000000000 */
[----:B------:R-:W-:Y:S01]  /*8180*/  UIMAD.WIDE.U32 UR4, UR4, UR5, URZ ;  /* 0x00000005040472a5 */ /* 0x000fe2000f8e003f */
[----:B------:R-:W-:Y:S01]  /*8190*/  LOP3.LUT P0, RZ, R0, 0x1f, RZ, 0xc0, !PT ;  /* 0x0000001f00ff7812 */ /* 0x000fe2000780c0ff */
[----:B------:R-:W-:Y:S01]  /*81a0*/  USHF.L.U32 UR7, UR7, UR6, URZ ;  /* 0x0000000607077299 */ /* 0x000fe2000800063f */
[----:B------:R-:W-:Y:S01]  /*81b0*/  BSSY B0, `(.L_x_169) ;  /* 0x00000be000007945 */ /* 0x000fe20003800000 */
[----:B------:R-:W-:Y:S01]  /*81c0*/  USHF.L.U32 UR18, UR8, UR6, URZ ;  /* 0x0000000608127299 */ /* 0x000fe2000800063f */
[----:B------:R-:W-:Y:S01]  /*81d0*/  IMAD.MOV.U32 R14, RZ, RZ, 0x1 ;  /* 0x00000001ff0e7424 */ /* 0x000fe200078e00ff */
[----:B------:R-:W-:Y:S01]  /*81e0*/  LOP3.LUT R17, R4, 0x2, RZ, 0xfc, !PT ;  /* 0x0000000204117812 */ /* 0x000fe200078efcff */
[----:B------:R-:W-:Y:S01]  /*81f0*/  ULDC UR6, c[0x0][0x14] ;  /* 0x0000050000067ab9 */ /* 0x000fe20000000800 */
[----:B------:R-:W-:Y:S01]  /*8200*/  PLOP3.LUT P0, PT, P0, P4, PT, 0x8a, 0x0 ;  /* 0x000000000000781c */ /* 0x000fe20000709172 */
[----:B------:R-:W-:Y:S01]  /*8210*/  UIMAD.WIDE.U32 UR20, UR4, UR6, URZ ;  /* 0x00000006041472a5 */ /* 0x000fe2000f8e003f */
[----:B------:R-:W-:Y:S01]  /*8220*/  IMAD.MOV.U32 R12, RZ, RZ, 0x1 ;  /* 0x00000001ff0c7424 */ /* 0x000fe200078e00ff */
[----:B------:R-:W-:-:S02]  /*8230*/  UIMAD UR13, UR5, UR6, URZ ;  /* 0x00000006050d72a4 */ /* 0x000fc4000f8e023f */
[----:B------:R-:W-:Y:S01]  /*8240*/  ULOP3.LUT UR17, URZ, UR7, URZ, 0x33, !UPT ;  /* 0x000000073f117292 */ /* 0x000fe2000f8e333f */
[----:B0-----:R-:W-:Y:S01]  /*8250*/  VIADD R5, R5, 0x1f ;  /* 0x0000001f05057836 */ /* 0x001fe20000000000 */
[----:B------:R-:W-:Y:S01]  /*8260*/  UIADD3 UR13, UR21, UR13, URZ ;  /* 0x0000000d150d7290 */ /* 0x000fe2000fffe03f */
[----:B------:R-:W-:-:S03]  /*8270*/  ULDC.64 UR22, c[0x0][0x198] ;  /* 0x0000660000167ab9 */ /* 0x000fc60000000a00 */
[----:B------:R-:W-:-:S04]  /*8280*/  SHF.R.S32.HI R8, RZ, 0x1f, R5 ;  /* 0x0000001fff087819 */ /* 0x000fc80000011405 */
[----:B------:R-:W-:Y:S01]  /*8290*/  LEA.HI R8, R8, R5, RZ, 0x5 ;  /* 0x0000000508087211 */ /* 0x000fe200078f28ff */
[----:B------:R-:W-:-:S03]  /*82a0*/  IMAD.MOV.U32 R5, RZ, RZ, RZ ;  /* 0x000000ffff057224 */ /* 0x000fc600078e00ff */
[----:B------:R-:W-:-:S05]  /*82b0*/  SHF.R.S32.HI R16, RZ, 0x5, R8 ;  /* 0x00000005ff107819 */ /* 0x000fca0000011408 */
[----:B------:R-:W-:-:S07]  /*82c0*/  VIADD R13, R16, 0x1 ;  /* 0x00000001100d7836 */ /* 0x000fce0000000000 */
.L_x_181:
[----:B------:R-:W-:-:S03]  /*82d0*/  UMOV UR4, 0xffffffff ;  /* 0xffffffff00047882 */ /* 0x000fc60000000000 */
[----:B------:R-:W-:Y:S05]  /*82e0*/  BRA.DIV UR4, `(.L_x_170) ;  /* 0x0000000e049c7947 */ /* 0x000fea000b800000 */
[----:B------:R-:W-:-:S13]  /*82f0*/  ELECT P1, URZ, PT ;  /* 0x00000000003f782f */ /* 0x000fda0003820000 */
.L_x_192:
[----:B------:R-:W0:Y:S01]  /*8300*/  LDC R0, c[0x0][0x28c] ;  /* 0x0000a300ff007b82 */ /* 0x000e220000000800 */
[----:B------:R-:W-:Y:S01]  /*8310*/  BSSY B1, `(.L_x_171) ;  /* 0x0000035000017945 */ /* 0x000fe20003800000 */
[----:B0-----:R-:W-:-:S13]  /*8320*/  ISETP.LT.OR P1, PT, R0, 0x1, !P1 ;  /* 0x000000010000780c */ /* 0x001fda0004f21670 */
[----:B------:R-:W-:Y:S05]  /*8330*/  @P1 BRA `(.L_x_172) ;  /* 0x0000000000c81947 */ /* 0x000fea0003800000 */
[----:B------:R-:W-:Y:S02]  /*8340*/  IMAD.SHL.U32 R15, R15, 0x80, RZ ;  /* 0x000000800f0f7824 */ /* 0x000fe400078e00ff */
[----:B------:R-:W-:Y:S02]  /*8350*/  IMAD.SHL.U32 R11, R11, 0x80, RZ ;  /* 0x000000800b0b7824 */ /* 0x000fe400078e00ff */
[----:B------:R-:W-:Y:S02]  /*8360*/  IMAD.MOV.U32 R20, RZ, RZ, RZ ;  /* 0x000000ffff147224 */ /* 0x000fe400078e00ff */
[----:B------:R-:W-:Y:S02]  /*8370*/  IMAD.MOV.U32 R0, RZ, RZ, R13 ;  /* 0x000000ffff007224 */ /* 0x000fe400078e000d */
[----:B------:R-:W-:Y:S02]  /*8380*/  IMAD.MOV.U32 R7, RZ, RZ, R12 ;  /* 0x000000ffff077224 */ /* 0x000fe400078e000c */
[----:B------:R-:W-:-:S07]  /*8390*/  IMAD.MOV.U32 R8, RZ, RZ, R5 ;  /* 0x000000ffff087224 */ /* 0x000fce00078e0005 */
.L_x_176:
[----:B------:R-:W0:Y:S01]  /*83a0*/  S2R R10, SR_CgaCtaId ;  /* 0x00000000000a7919 */ /* 0x000e220000008800 */
[----:B------:R-:W-:-:S04]  /*83b0*/  MOV R9, 0x400 ;  /* 0x0000040000097802 */ /* 0x000fc80000000f00 */
[----:B0-----:R-:W-:Y:S02]  /*83c0*/  LEA R19, R10, R9, 0x18 ;  /* 0x000000090a137211 */ /* 0x001fe400078ec0ff */
[----:B------:R-:W-:Y:S01]  /*83d0*/  SHF.L.U32 R9, R7, 0x1f, RZ ;  /* 0x0000001f07097819 */ /* 0x000fe200000006ff */
[----:B------:R-:W0:Y:S02]  /*83e0*/  @!P4 LDC R10, c[0x0][0x500] ;  /* 0x00014000ff0acb82 */ /* 0x000e240000000800 */
[----:B------:R-:W-:-:S04]  /*83f0*/  IMAD R18, R8, 0x8, R19 ;  /* 0x0000000808127824 */ /* 0x000fc800078e0213 */
[----:B------:R-:W1:Y:S02]  /*8400*/  SYNCS.PHASECHK.TRANS64.TRYWAIT P1, [R18+URZ+0x20], R9 ;  /* 0x00002009120075a7 */ /* 0x000e64000802017f */
[----:B-1----:R-:W-:Y:S05]  /*8410*/  @!P1 BRA `(.L_x_173) ;  /* 0x0000000c00709947 */ /* 0x002fea0003800000 */
.L_x_193:
[----:B-1----:R-:W-:Y:S01]  /*8420*/  PRMT R9, R17, 0x9910, RZ ;  /* 0x0000991011097816 */ /* 0x002fe200000000ff */
[----:B0-----:R0:W-:Y:S03]  /*8430*/  @!P4 SYNCS.ARRIVE.TRANS64 RZ, [R18+URZ], R10 ;  /* 0x0000000a12ffc9a7 */ /* 0x0011e6000800003f */
[----:B------:R-:W-:-:S13]  /*8440*/  ISETP.NE.AND P1, PT, R9, 0x2, PT ;  /* 0x000000020900780c */ /* 0x000fda0003f25270 */
[----:B0-----:R-:W-:Y:S05]  /*8450*/  @P1 BRA `(.L_x_174) ;  /* 0x0000000000041947 */ /* 0x001fea0003800000 */
[----:B------:R-:W-:Y:S01]  /*8460*/  BPT.TRAP 0x1 ;  /* 0x000000040000795c */ /* 0x000fe20000300000 */
.L_x_174:
[----:B------:R-:W-:Y:S05]  /*8470*/  @P0 BRA `(.L_x_175) ;  /* 0x0000000000040947 */ /* 0x000fea0003800000 */
[----:B------:R-:W-:Y:S01]  /*8480*/  BPT.TRAP 0x1 ;  /* 0x000000040000795c */ /* 0x000fe20000300000 */
.L_x_175:
[----:B------:R-:W-:Y:S01]  /*8490*/  IMAD R19, R8, 0x1000, R19 ;  /* 0x0000100008137824 */ /* 0x000fe200078e0213 */
[----:B------:R-:W-:Y:S01]  /*84a0*/  R2UR UR9, R18 ;  /* 0x00000000120972ca */ /* 0x000fe200000e0000 */
[----:B------:R-:W-:Y:S01]  /*84b0*/  VIADD R0, R0, 0xffffffff ;  /* 0xffffffff00007836 */ /* 0x000fe20000000000 */
[----:B------:R-:W-:Y:S01]  /*84c0*/  UIADD3 UR4, UP0, UR22, 0xf0, URZ ;  /* 0x000000f016047890 */ /* 0x000fe2000ff1e03f */
[----:B------:R-:W-:Y:S01]  /*84d0*/  R2UR UR11, R11 ;  /* 0x000000000b0b72ca */ /* 0x000fe200000e0000 */
[----:B------:R-:W-:Y:S01]  /*84e0*/  UIADD3 UR24, UP1, UR22, 0x1f0, URZ ;  /* 0x000001f016187890 */ /* 0x000fe2000ff3e03f */
[----:B------:R-:W-:Y:S01]  /*84f0*/  R2UR UR8, R19 ;  /* 0x00000000130872ca */ /* 0x000fe200000e0000 */
[----:B------:R-:W-:Y:S01]  /*8500*/  UIADD3.X UR5, URZ, UR23, URZ, UP0, !UPT ;  /* 0x000000173f057290 */ /* 0x000fe200087fe43f */
[----:B------:R-:W-:Y:S01]  /*8510*/  R2UR UR10, R20 ;  /* 0x00000000140a72ca */ /* 0x000fe200000e0000 */
[----:B------:R-:W-:Y:S01]  /*8520*/  VIADD R8, R8, 0x1 ;  /* 0x0000000108087836 */ /* 0x000fe20000000000 */
[----:B------:R-:W-:Y:S01]  /*8530*/  R2UR UR12, R6 ;  /* 0x00000000060c72ca */ /* 0x000fe200000e0000 */
[----:B------:R-:W-:Y:S01]  /*8540*/  UIADD3.X UR25, URZ, UR23, URZ, UP1, !UPT ;  /* 0x000000173f197290 */ /* 0x000fe20008ffe43f */
[----:B------:R-:W-:Y:S01]  /*8550*/  R2UR UR19, R15 ;  /* 0x000000000f1372ca */ /* 0x000fe200000e0000 */
[----:B------:R-:W-:Y:S01]  /*8560*/  UMOV UR6, 0x0 ;  /* 0x0000000000067882 */ /* 0x000fe20000000000 */
[----:B------:R-:W-:Y:S01]  /*8570*/  ISETP.GT.AND P3, PT, R0, 0x1, PT ;  /* 0x000000010000780c */ /* 0x000fe20003f64270 */
[----:B------:R-:W-:Y:S01]  /*8580*/  UMOV UR7, 0x10000000 ;  /* 0x1000000000077882 */ /* 0x000fe20000000000 */
[----:B------:R-:W-:Y:S01]  /*8590*/  ISETP.NE.AND P1, PT, R8, 0x4, PT ;  /* 0x000000040800780c */ /* 0x000fe20003f25270 */
[----:B------:R-:W-:-:S02]  /*85a0*/  VIADD R20, R20, 0x20 ;  /* 0x0000002014147836 */ /* 0x000fc40000000000 */
[----:B------:R-:W-:Y:S01]  /*85b0*/  UIADD3 UR14, UR8, 0x100, URZ ;  /* 0x00000100080e7890 */ /* 0x000fe2000fffe03f */
[----:B------:R-:W-:Y:S01]  /*85c0*/  SEL R10, RZ, 0x1, P1 ;  /* 0x00000001ff0a7807 */ /* 0x000fe20000800000 */
[----:B------:R-:W-:Y:S01]  /*85d0*/  UIADD3 UR15, UR8, 0x4100, URZ ;  /* 0x00004100080f7890 */ /* 0x000fe2000fffe03f */
[----:B------:R-:W-:Y:S02]  /*85e0*/  SEL R8, R8, RZ, P1 ;  /* 0x000000ff08087207 */ /* 0x000fe40000800000 */
[----:B------:R-:W-:Y:S02]  /*85f0*/  LOP3.LUT R7, R7, R10, RZ, 0x3c, !PT ;  /* 0x0000000a07077212 */ /* 0x000fe400078e3cff */
[----:B------:R-:W-:Y:S02]  /*8600*/  UMOV UR8, UR14 ;  /* 0x0000000e00087c82 */ /* 0x000fe40008000000 */
[----:B------:R0:W-:Y:S02]  /*8610*/  UTMALDG.3D [UR8], [UR4], desc[UR6] ;  /* 0x00000608040075b4 */ /* 0x0001e40008011000 */
[----:B0-----:R-:W-:Y:S01]  /*8620*/  UMOV UR8, UR15 ;  /* 0x0000000f00087c82 */ /* 0x001fe20008000000 */
[----:B------:R-:W-:-:S02]  /*8630*/  UMOV UR11, UR19 ;  /* 0x00000013000b7c82 */ /* 0x000fc40008000000 */
[----:B------:R0:W-:Y:S02]  /*8640*/  UTMALDG.3D [UR8], [UR24], desc[UR6] ;  /* 0x00000608180075b4 */ /* 0x0001e40008011000 */
[----:B0-----:R-:W-:Y:S05]  /*8650*/  @P3 BRA `(.L_x_176) ;  /* 0xfffffffc00503947 */ /* 0x001fea000383ffff */
.L_x_172:
[----:B------:R-:W-:Y:S05]  /*8660*/  BSYNC B1 ;  /* 0x0000000000017941 */ /* 0x000fea0003800000 */
.L_x_171:
[----:B------:R-:W-:Y:S01]  /*8670*/  LOP3.LUT P3, RZ, R14, 0xff, RZ, 0xc0, !PT ;  /* 0x000000ff0eff7812 */ /* 0x000fe2000786c0ff */
[----:B------:R-:W-:Y:S01]  /*8680*/  IMAD.IADD R5, R16, 0x1, R5 ;  /* 0x0000000110057824 */ /* 0x000fe200078e0205 */
[----:B------:R-:W-:Y:S01]  /*8690*/  IADD3 R2, P5, R2, UR20, RZ ;  /* 0x0000001402027c10 */ /* 0x000fe2000ffbe0ff */
[----:B------:R-:W-:Y:S01]  /*86a0*/  ULDC.64 UR4, c[0x0][0x650] ;  /* 0x0001940000047ab9 */ /* 0x000fe20000000a00 */
[----:B------:R-:W-:Y:S01]  /*86b0*/  BSSY B1, `(.L_x_177) ;  /* 0x000006b000017945 */ /* 0x000fe20003800000 */
[----:B------:R-:W-:Y:S01]  /*86c0*/  IMAD.MOV.U32 R11, RZ, RZ, -0x1 ;  /* 0xffffffffff0b7424 */ /* 0x000fe200078e00ff */
[----:B------:R-:W-:Y:S01]  /*86d0*/  ISETP.GT.U32.AND P1, PT, R5, 0x3, PT ;  /* 0x000000030500780c */ /* 0x000fe20003f24070 */
[----:B------:R-:W-:Y:S01]  /*86e0*/  IMAD.MOV.U32 R15, RZ, RZ, -0x1 ;  /* 0xffffffffff0f7424 */ /* 0x000fe200078e00ff */
[----:B------:R-:W-:Y:S02]  /*86f0*/  SHF.R.U32.HI R0, RZ, 0x2, R5 ;  /* 0x00000002ff007819 */ /* 0x000fe40000011605 */
[----:B------:R-:W-:-:S02]  /*8700*/  ISETP.LT.U32.AND P1, PT, R16, 0x4, P1 ;  /* 0x000000041000780c */ /* 0x000fc40000f21070 */
[----:B------:R-:W-:Y:S01]  /*8710*/  IADD3.X R3, R3, UR13, RZ, P5, !PT ;  /* 0x0000000d03037c10 */ /* 0x000fe2000affe4ff */
[----:B------:R-:W0:Y:S01]  /*8720*/  @P3 S2R R7, SR_CgaCtaId ;  /* 0x0000000000073919 */ /* 0x000e220000008800 */
[----:B------:R-:W-:Y:S02]  /*8730*/  @P3 MOV R6, 0x400 ;  /* 0x0000040000063802 */ /* 0x000fe40000000f00 */
[----:B------:R-:W-:Y:S02]  /*8740*/  ISETP.GE.U32.AND P5, PT, R2, UR4, PT ;  /* 0x0000000402007c0c */ /* 0x000fe4000bfa6070 */
[----:B------:R-:W-:Y:S02]  /*8750*/  LOP3.LUT R0, R0, 0x1, RZ, 0xc0, !PT ;  /* 0x0000000100007812 */ /* 0x000fe400078ec0ff */
[----:B------:R-:W-:Y:S02]  /*8760*/  LOP3.LUT R5, R5, 0x3, RZ, 0xc0, !PT ;  /* 0x0000000305057812 */ /* 0x000fe400078ec0ff */
[----:B------:R-:W-:-:S02]  /*8770*/  PRMT R14, RZ, 0x7610, R14 ;  /* 0x00007610ff0e7816 */ /* 0x000fc4000000000e */
[----:B0-----:R-:W-:Y:S02]  /*8780*/  @P3 LEA R6, R7, R6, 0x18 ;  /* 0x0000000607063211 */ /* 0x001fe400078ec0ff */
[----:B------:R-:W-:Y:S02]  /*8790*/  SEL R7, RZ, 0x1, !P1 ;  /* 0x00000001ff077807 */ /* 0x000fe40004800000 */
[----:B------:R-:W-:Y:S01]  /*87a0*/  ISETP.GE.U32.AND.EX P1, PT, R3, UR5, PT, P5 ;  /* 0x0000000503007c0c */ /* 0x000fe2000bf26150 */
[----:B------:R0:W-:Y:S01]  /*87b0*/  @P3 SYNCS.ARRIVE.TRANS64.A1T0 RZ, [R6+URZ+0x58], RZ ;  /* 0x000058ff06ff39a7 */ /* 0x0001e2000810003f */
[----:B------:R-:W-:-:S04]  /*87c0*/  ISETP.NE.U32.AND P3, PT, R0, 0x1, PT ;  /* 0x000000010000780c */ /* 0x000fc80003f65070 */
[----:B------:R-:W-:Y:S01]  /*87d0*/  ISETP.GT.U32.AND P3, PT, R16, 0x3, !P3 ;  /* 0x000000031000780c */ /* 0x000fe20005f64070 */
[----:B0-----:R-:W-:-:S03]  /*87e0*/  IMAD.MOV.U32 R6, RZ, RZ, -0x1 ;  /* 0xffffffffff067424 */ /* 0x001fc600078e00ff */
[----:B------:R-:W-:-:S04]  /*87f0*/  SEL R0, RZ, 0x1, !P3 ;  /* 0x00000001ff007807 */ /* 0x000fc80005800000 */
[----:B------:R-:W-:Y:S02]  /*8800*/  LOP3.LUT R12, R0, R12, R7, 0x96, !PT ;  /* 0x0000000c000c7212 */ /* 0x000fe400078e9607 */
[----:B------:R-:W-:Y:S01]  /*8810*/  PRMT R0, RZ, 0x7610, R0 ;  /* 0x00007610ff007816 */ /* 0x000fe20000000000 */
[----:B------:R-:W-:Y:S06]  /*8820*/  @P1 BRA `(.L_x_178) ;  /* 0x00000004004c1947 */ /* 0x000fec0003800000 */
[----:B------:R-:W-:Y:S01]  /*8830*/  ULDC.64 UR4, c[0x0][0x628] ;  /* 0x00018a0000047ab9 */ /* 0x000fe20000000a00 */
[----:B------:R-:W0:Y:S01]  /*8840*/  S2R R15, SR_CTAID.X ;  /* 0x00000000000f7919 */ /* 0x000e220000002500 */
[----:B------:R-:W-:Y:S01]  /*8850*/  ISETP.NE.U32.AND P1, PT, RZ, UR4, PT ;  /* 0x00000004ff007c0c */ /* 0x000fe2000bf25070 */
[----:B------:R-:W-:Y:S01]  /*8860*/  ULDC UR7, c[0x0][0x630] ;  /* 0x00018c0000077ab9 */ /* 0x000fe20000000800 */
[----:B------:R-:W-:Y:S01]  /*8870*/  IMAD.MOV.U32 R6, RZ, RZ, R2 ;  /* 0x000000ffff067224 */ /* 0x000fe200078e0002 */
[----:B------:R-:W1:Y:S01]  /*8880*/  S2R R0, SR_CTAID.Y ;  /* 0x0000000000007919 */ /* 0x000e620000002600 */
[----:B------:R-:W-:Y:S01]  /*8890*/  ISETP.NE.AND.EX P1, PT, RZ, UR5, PT, P1 ;  /* 0x00000005ff007c0c */ /* 0x000fe2000bf25310 */
[----:B------:R-:W-:-:S12]  /*88a0*/  IMAD.MOV.U32 R7, RZ, RZ, R3 ;  /* 0x000000ffff077224 */ /* 0x000fd800078e0003 */
[----:B------:R-:W-:Y:S05]  /*88b0*/  @!P1 BRA `(.L_x_179) ;  /* 0x0000000000289947 */ /* 0x000fea0003800000 */
[----:B------:R-:W-:Y:S02]  /*88c0*/  ULDC UR6, c[0x0][0x634] ;  /* 0x00018d0000067ab9 */ /* 0x000fe40000000800 */
[----:B------:R-:W-:-:S05]  /*88d0*/  IADD3 R11, P1, R2, UR6, RZ ;  /* 0x00000006020b7c10 */ /* 0x000fca000ff3e0ff */
[----:B------:R-:W-:-:S04]  /*88e0*/  IMAD.X R19, RZ, RZ, R3, P1 ;  /* 0x000000ffff137224 */ /* 0x000fc800008e0603 */
[----:B------:R-:W-:-:S04]  /*88f0*/  IMAD.WIDE.U32 R8, R19, UR4, RZ ;  /* 0x0000000413087c25 */ /* 0x000fc8000f8e00ff */
[----:B------:R-:W-:-:S04]  /*8900*/  IMAD.WIDE.U32 R8, P1, R11, UR5, R8 ;  /* 0x000000050b087c25 */ /* 0x000fc8000f820008 */
[----:B------:R-:W-:-:S04]  /*8910*/  IMAD.WIDE.U32 R10, R11, UR4, RZ ;  /* 0x000000040b0a7c25 */ /* 0x000fc8000f8e00ff */
[----:B------:R-:W-:Y:S01]  /*8920*/  IMAD.X R7, RZ, RZ, RZ, P1 ;  /* 0x000000ffff077224 */ /* 0x000fe200008e06ff */
[----:B------:R-:W-:Y:S01]  /*8930*/  IADD3 RZ, P1, R11, R8, RZ ;  /* 0x000000080bff7210 */ /* 0x000fe20007f3e0ff */
[----:B------:R-:W-:-:S04]  /*8940*/  IMAD.MOV.U32 R6, RZ, RZ, R9 ;  /* 0x000000ffff067224 */ /* 0x000fc800078e0009 */
[----:B------:R-:W-:-:S08]  /*8950*/  IMAD.WIDE.U32.X R6, R19, UR5, R6, P1 ;  /* 0x0000000513067c25 */ /* 0x000fd000088e0406 */
.L_x_179:
[--C-:B------:R-:W-:Y:S01]  /*8960*/  SHF.R.U64 R10, R6, UR7, R7.reuse ;  /* 0x00000007060a7c19 */ /* 0x100fe20008001207 */
[----:B------:R-:W-:Y:S01]  /*8970*/  ULDC.64 UR4, c[0x0][0x620] ;  /* 0x0001880000047ab9 */ /* 0x000fe20000000a00 */
[----:B------:R-:W-:Y:S01]  /*8980*/  SHF.R.U32.HI R6, RZ, UR7, R7 ;  /* 0x00000007ff067c19 */ /* 0x000fe20008011607 */
[----:B------:R-:W2:Y:S01]  /*8990*/  LDC R22, c[0x0][0x144] ;  /* 0x00005100ff167b82 */ /* 0x000ea20000000800 */
[----:B------:R-:W-:Y:S01]  /*89a0*/  IADD3 R9, P1, RZ, -R10, RZ ;  /* 0x8000000aff097210 */ /* 0x000fe20007f3e0ff */
[----:B------:R-:W-:Y:S01]  /*89b0*/  ULDC.64 UR8, c[0x0][0x640] ;  /* 0x0001900000087ab9 */ /* 0x000fe20000000a00 */
[----:B0-----:R-:W-:Y:S01]  /*89c0*/  I2FP.F32.U32 R11, R15 ;  /* 0x0000000f000b7245 */ /* 0x001fe20000201000 */
[----:B------:R-:W-:Y:S02]  /*89d0*/  ULDC UR6, c[0x0][0x608] ;  /* 0x0001820000067ab9 */ /* 0x000fe40000000800 */
[----:B------:R-:W-:Y:S01]  /*89e0*/  IMAD.X R6, RZ, RZ, ~R6, P1 ;  /* 0x000000ffff067224 */ /* 0x000fe200008e0e06 */
[----:B------:R-:W-:Y:S01]  /*89f0*/  ISETP.NE.U32.AND P1, PT, RZ, UR8, PT ;  /* 0x00000008ff007c0c */ /* 0x000fe2000bf25070 */
[----:B------:R-:W0:Y:S02]  /*8a00*/  LDC R19, c[0x0][0x148] ;  /* 0x00005200ff137b82 */ /* 0x000e240000000800 */
[----:B------:R-:W-:Y:S01]  /*8a10*/  IMAD R8, R6, UR4, RZ ;  /* 0x0000000406087c24 */ /* 0x000fe2000f8e02ff */
[----:B------:R-:W-:Y:S01]  /*8a20*/  ISETP.NE.AND.EX P1, PT, RZ, UR9, PT, P1 ;  /* 0x00000009ff007c0c */ /* 0x000fe2000bf25310 */
[----:B------:R-:W-:Y:S01]  /*8a30*/  IMAD.WIDE.U32 R6, R9, UR4, R2 ;  /* 0x0000000409067c25 */ /* 0x000fe2000f8e0002 */
[----:B------:R-:W-:-:S03]  /*8a40*/  ULDC UR4, c[0x0][0x150] ;  /* 0x0000540000047ab9 */ /* 0x000fc60000000800 */
[----:B------:R-:W-:Y:S02]  /*8a50*/  IMAD R9, R9, UR5, R8 ;  /* 0x0000000509097c24 */ /* 0x000fe4000f8e0208 */
[----:B------:R-:W-:Y:S01]  /*8a60*/  FMUL R8, R11, UR4 ;  /* 0x000000040b087c20 */ /* 0x000fe20008400000 */
[----:B------:R-:W-:Y:S01]  /*8a70*/  ULDC UR4, c[0x0][0x618] ;  /* 0x0001860000047ab9 */ /* 0x000fe20000000800 */
[----:B------:R-:W-:Y:S01]  /*8a80*/  ULDC UR5, c[0x0][0x154] ;  /* 0x0000550000057ab9 */ /* 0x000fe20000000800 */
[----:B------:R-:W-:-:S03]  /*8a90*/  IMAD.IADD R7, R7, 0x1, R9 ;  /* 0x0000000107077824 */ /* 0x000fc600078e0209 */
[----:B------:R-:W3:Y:S02]  /*8aa0*/  F2I.U32.TRUNC.NTZ R8, R8 ;  /* 0x0000000800087305 */ /* 0x000ee4000020f000 */
[----:B------:R-:W-:Y:S02]  /*8ab0*/  SHF.R.U64 R11, R6, UR4, R7 ;  /* 0x00000004060b7c19 */ /* 0x000fe40008001207 */
[----:B-1----:R-:W-:-:S05]  /*8ac0*/  I2FP.F32.U32 R6, R0 ;  /* 0x0000000000067245 */ /* 0x002fca0000201000 */
[----:B------:R-:W-:Y:S01]  /*8ad0*/  FMUL R21, R6, UR5 ;  /* 0x0000000506157c20 */ /* 0x000fe20008400000 */
[----:B------:R-:W-:Y:S01]  /*8ae0*/  SHF.R.U32.HI R6, RZ, UR4, R7 ;  /* 0x00000004ff067c19 */ /* 0x000fe20008011607 */
[----:B------:R-:W-:-:S03]  /*8af0*/  ULDC UR4, c[0x0][0x658] ;  /* 0x0001960000047ab9 */ /* 0x000fc60000000800 */
[--C-:B------:R-:W-:Y:S01]  /*8b00*/  SHF.R.U64 R20, R11, UR6, R6.reuse ;  /* 0x000000060b147c19 */ /* 0x100fe20008001206 */
[----:B------:R-:W1:Y:S01]  /*8b10*/  F2I.U32.TRUNC.NTZ R21, R21 ;  /* 0x0000001500157305 */ /* 0x000e62000020f000 */
[----:B------:R-:W-:Y:S01]  /*8b20*/  SHF.R.U32.HI R7, RZ, UR6, R6 ;  /* 0x00000006ff077c19 */ /* 0x000fe20008011606 */
[----:B---3--:R-:W-:-:S03]  /*8b30*/  IMAD.MOV R8, RZ, RZ, -R8 ;  /* 0x000000ffff087224 */ /* 0x008fc600078e0a08 */
[----:B------:R-:W-:Y:S01]  /*8b40*/  SHF.R.U64 R18, R20, UR4, R7 ;  /* 0x0000000414127c19 */ /* 0x000fe20008001207 */
[----:B--2---:R-:W-:Y:S01]  /*8b50*/  IMAD R15, R22, R8, R15 ;  /* 0x00000008160f7224 */ /* 0x004fe200078e020f */
[----:B------:R-:W-:-:S03]  /*8b60*/  SHF.R.U32.HI R23, RZ, UR4, R7 ;  /* 0x00000004ff177c19 */ /* 0x000fc60008011607 */
[----:B------:R-:W-:Y:S02]  /*8b70*/  IMAD.MOV.U32 R6, RZ, RZ, R18 ;  /* 0x000000ffff067224 */ /* 0x000fe400078e0012 */
[----:B------:R-:W-:Y:S01]  /*8b80*/  IMAD.MOV.U32 R7, RZ, RZ, R23 ;  /* 0x000000ffff077224 */ /* 0x000fe200078e0017 */
[----:B-1----:R-:W-:Y:S06]  /*8b90*/  @!P1 BRA `(.L_x_180) ;  /* 0x0000000000289947 */ /* 0x002fec0003800000 */
[----:B------:R-:W-:Y:S02]  /*8ba0*/  ULDC UR4, c[0x0][0x64c] ;  /* 0x0001930000047ab9 */ /* 0x000fe40000000800 */
[----:B------:R-:W-:-:S05]  /*8bb0*/  IADD3 R7, P1, R18, UR4, RZ ;  /* 0x0000000412077c10 */ /* 0x000fca000ff3e0ff */
[----:B------:R-:W-:-:S04]  /*8bc0*/  IMAD.X R23, RZ, RZ, R23, P1 ;  /* 0x000000ffff177224 */ /* 0x000fc800008e0617 */
[----:B------:R-:W-:-:S04]  /*8bd0*/  IMAD.WIDE.U32 R8, R23, UR8, RZ ;  /* 0x0000000817087c25 */ /* 0x000fc8000f8e00ff */
[----:B------:R-:W-:-:S04]  /*8be0*/  IMAD.WIDE.U32 R8, P1, R7, UR9, R8 ;  /* 0x0000000907087c25 */ /* 0x000fc8000f820008 */
[----:B------:R-:W-:-:S04]  /*8bf0*/  IMAD.WIDE.U32 R6, R7, UR8, RZ ;  /* 0x0000000807067c25 */ /* 0x000fc8000f8e00ff */
[----:B------:R-:W-:Y:S01]  /*8c00*/  IMAD.MOV.U32 R6, RZ, RZ, R9 ;  /* 0x000000ffff067224 */ /* 0x000fe200078e0009 */
[----:B------:R-:W-:Y:S01]  /*8c10*/  IADD3 RZ, P3, R7, R8, RZ ;  /* 0x0000000807ff7210 */ /* 0x000fe20007f7e0ff */
[----:B------:R-:W-:-:S04]  /*8c20*/  IMAD.X R7, RZ, RZ, RZ, P1 ;  /* 0x000000ffff077224 */ /* 0x000fc800008e06ff */
[----:B------:R-:W-:-:S08]  /*8c30*/  IMAD.WIDE.U32.X R6, R23, UR9, R6, P3 ;  /* 0x0000000917067c25 */ /* 0x000fd000098e0406 */
.L_x_180:
[----:B------:R-:W-:Y:S01]  /*8c40*/  ULDC UR4, c[0x0][0x648] ;  /* 0x0001920000047ab9 */ /* 0x000fe20000000800 */
[----:B------:R-:W-:Y:S01]  /*8c50*/  LOP3.LUT R20, R20, UR17, RZ, 0xc0, !PT ;  /* 0x0000001114147c12 */ /* 0x000fe2000f8ec0ff */
[----:B------:R-:W-:Y:S01]  /*8c60*/  IMAD.MOV R21, RZ, RZ, -R21 ;  /* 0x000000ffff157224 */ /* 0x000fe200078e0a15 */
[----:B------:R-:W-:Y:S01]  /*8c70*/  SHF.R.U64 R7, R6, UR4, R7 ;  /* 0x0000000406077c19 */ /* 0x000fe20008001207 */
[----:B------:R-:W-:Y:S01]  /*8c80*/  ULDC UR4, c[0x0][0x638] ;  /* 0x00018e0000047ab9 */ /* 0x000fe20000000800 */
[----:B------:R-:W-:Y:S01]  /*8c90*/  ULDC UR5, c[0x0][0x610] ;  /* 0x0001840000057ab9 */ /* 0x000fe20000000800 */
[----:B0-----:R-:W-:Y:S02]  /*8ca0*/  @P2 IMAD R15, R19, R21, R0 ;  /* 0x00000015130f2224 */ /* 0x001fe400078e0200 */
[----:B------:R-:W-:Y:S02]  /*8cb0*/  IMAD.MOV R9, RZ, RZ, -R7 ;  /* 0x000000ffff097224 */ /* 0x000fe400078e0a07 */
[----:B------:R-:W-:Y:S01]  /*8cc0*/  IMAD R20, R7, UR18, R20 ;  /* 0x0000001207147c24 */ /* 0x000fe2000f8e0214 */
[----:B------:R-:W-:Y:S01]  /*8cd0*/  LOP3.LUT R7, R11, UR16, RZ, 0xc0, !PT ;  /* 0x000000100b077c12 */ /* 0x000fe2000f8ec0ff */
[----:B------:R-:W-:Y:S01]  /*8ce0*/  IMAD R18, R9, UR4, R18 ;  /* 0x0000000409127c24 */ /* 0x000fe2000f8e0212 */
[----:B------:R-:W-:Y:S01]  /*8cf0*/  ULDC UR4, c[0x0][0x600] ;  /* 0x0001800000047ab9 */ /* 0x000fe20000000800 */
[----:B------:R-:W-:-:S02]  /*8d00*/  IMAD R11, R20, UR5, R15 ;  /* 0x00000005140b7c24 */ /* 0x000fc4000f8e020f */
[----:B------:R-:W-:Y:S02]  /*8d10*/  IMAD R18, R18, UR4, R7 ;  /* 0x0000000412127c24 */ /* 0x000fe4000f8e0207 */
[----:B------:R-:W-:Y:S02]  /*8d20*/  IMAD.MOV.U32 R0, RZ, RZ, 0x1 ;  /* 0x00000001ff007424 */ /* 0x000fe400078e00ff */
[----:B------:R-:W-:Y:S01]  /*8d30*/  IMAD.MOV.U32 R6, RZ, RZ, R10 ;  /* 0x000000ffff067224 */ /* 0x000fe200078e000a */
[----:B------:R-:W-:Y:S02]  /*8d40*/  SEL R15, R18, R11, !P2 ;  /* 0x0000000b120f7207 */ /* 0x000fe40005000000 */
[----:B------:R-:W-:-:S07]  /*8d50*/  SEL R11, R11, R18, !P2 ;  /* 0x000000120b0b7207 */ /* 0x000fce0005000000 */
.L_x_178:
[----:B------:R-:W-:Y:S05]  /*8d60*/  BSYNC B1 ;  /* 0x0000000000017941 */ /* 0x000fea0003800000 */
.L_x_177:
[----:B------:R-:W-:-:S13]  /*8d70*/  LOP3.LUT P1, RZ, R0, 0xff, RZ, 0xc0, !PT ;  /* 0x000000ff00ff7812 */ /* 0x000fda000782c0ff */
[----:B------:R-:W-:Y:S05]  /*8d80*/  @P1 BRA `(.L_x_181) ;  /* 0xfffffff400501947 */ /* 0x000fea000383ffff */
[----:B------:R-:W-:Y:S05]  /*8d90*/  BSYNC B0 ;  /* 0x0000000000007941 */ /* 0x000fea0003800000 */
.L_x_169:
[----:B------:R-:W-:-:S03]  /*8da0*/  UMOV UR4, 0xffffffff ;  /* 0xffffffff00047882 */ /* 0x000fc60000000000 */
[----:B------:R-:W-:Y:S05]  /*8db0*/  BRA.DIV UR4, `(.L_x_182) ;  /* 0x00000006041c7947 */ /* 0x000fea000b800000 */
[----:B------:R-:W-:-:S13]  /*8dc0*/  ELECT P0, URZ, PT ;  /* 0x00000000003f782f */ /* 0x000fda0003800000 */
.L_x_196:
[----:B------:R-:W-:Y:S04]  /*8dd0*/  BSSY B0, `(.L_x_183) ;  /* 0x000002b000007945 */ /* 0x000fe80003800000 */
[----:B------:R-:W-:Y:S05]  /*8de0*/  @!P0 BRA `(.L_x_184) ;  /* 0x0000000000a48947 */ /* 0x000fea0003800000 */
[----:B------:R-:W-:-:S04]  /*8df0*/  LOP3.LUT R4, R4, 0x2, RZ, 0xfc, !PT ;  /* 0x0000000204047812 */ /* 0x000fc800078efcff */
[----:B------:R-:W-:-:S13]  /*8e00*/  ISETP.NE.AND P0, PT, R4, 0x3, PT ;  /* 0x000000030400780c */ /* 0x000fda0003f05270 */
[----:B------:R-:W-:Y:S05]  /*8e10*/  @!P0 BRA `(.L_x_185) ;  /* 0x0000000000048947 */ /* 0x000fea0003800000 */
[----:B------:R-:W-:Y:S01]  /*8e20*/  BPT.TRAP 0x1 ;  /* 0x000000040000795c */ /* 0x000fe20000300000 */
.L_x_185:
[----:B------:R-:W0:Y:S01]  /*8e30*/  S2R R3, SR_CgaCtaId ;  /* 0x0000000000037919 */ /* 0x000e220000008800 */
[----:B------:R-:W-:Y:S02]  /*8e40*/  MOV R0, 0x400 ;  /* 0x0000040000007802 */ /* 0x000fe40000000f00 */
[----:B------:R-:W-:Y:S02]  /*8e50*/  SHF.L.U32 R2, R12, 0x1f, RZ ;  /* 0x0000001f0c027819 */ /* 0x000fe400000006ff */
[----:B0-----:R-:W-:-:S05]  /*8e60*/  LEA R0, R3, R0, 0x18 ;  /* 0x0000000003007211 */ /* 0x001fca00078ec0ff */
[----:B------:R-:W-:-:S04]  /*8e70*/  VIADD R0, R0, 0x20 ;  /* 0x0000002000007836 */ /* 0x000fc80000000000 */
[C---:B------:R-:W-:Y:S02]  /*8e80*/  IMAD R7, R5.reuse, 0x8, R0 ;  /* 0x0000000805077824 */ /* 0x040fe400078e0200 */
[----:B------:R-:W-:Y:S02]  /*8e90*/  VIADD R5, R5, 0x1 ;  /* 0x0000000105057836 */ /* 0x000fe40000000000 */
[----:B------:R-:W0:Y:S03]  /*8ea0*/  SYNCS.PHASECHK.TRANS64.TRYWAIT P0, [R7+URZ], R2 ;  /* 0x00000002070075a7 */ /* 0x000e26000800017f */
[----:B------:R-:W-:-:S04]  /*8eb0*/  ISETP.NE.AND P1, PT, R5, 0x4, PT ;  /* 0x000000040500780c */ /* 0x000fc80003f25270 */
[----:B------:R-:W-:Y:S02]  /*8ec0*/  SEL R3, RZ, 0x1, P1 ;  /* 0x00000001ff037807 */ /* 0x000fe40000800000 */
[----:B------:R-:W-:Y:S02]  /*8ed0*/  SEL R5, R5, RZ, P1 ;  /* 0x000000ff05057207 */ /* 0x000fe40000800000 */
[----:B------:R-:W-:-:S03]  /*8ee0*/  LOP3.LUT R12, R12, R3, RZ, 0x3c, !PT ;  /* 0x000000030c0c7212 */ /* 0x000fc600078e3cff */
[----:B------:R-:W-:Y:S01]  /*8ef0*/  IMAD R9, R5, 0x8, R0 ;  /* 0x0000000805097824 */ /* 0x000fe200078e0200 */
[----:B------:R-:W-:Y:S01]  /*8f00*/  SHF.L.U32 R4, R12, 0x1f, RZ ;  /* 0x0000001f0c047819 */ /* 0x000fe200000006ff */
[----:B0-----:R-:W-:Y:S06]  /*8f10*/  @!P0 BRA `(.L_x_186) ;  /* 0x0000000000e88947 */ /* 0x001fec0003800000 */
.L_x_197:
[----:B------:R-:W1:Y:S01]  /*8f20*/  SYNCS.PHASECHK.TRANS64.TRYWAIT P0, [R9+URZ], R4 ;  /* 0x00000004090075a7 */ /* 0x000e62000800017f */
[----:B0-----:R-:W-:-:S05]  /*8f30*/  VIADD R2, R5, 0x1 ;  /* 0x0000000105027836 */ /* 0x001fca0000000000 */
[----:B------:R-:W-:-:S04]  /*8f40*/  ISETP.NE.AND P1, PT, R2, 0x4, PT ;  /* 0x000000040200780c */ /* 0x000fc80003f25270 */
[----:B------:R-:W-:Y:S02]  /*8f50*/  SEL R3, RZ, 0x1, P1 ;  /* 0x00000001ff037807 */ /* 0x000fe40000800000 */
[----:B------:R-:W-:Y:S02]  /*8f60*/  SEL R7, R2, RZ, P1 ;  /* 0x000000ff02077207 */ /* 0x000fe40000800000 */
[----:B------:R-:W-:-:S03]  /*8f70*/  LOP3.LUT R11, R12, R3, RZ, 0x3c, !PT ;  /* 0x000000030c0b7212 */ /* 0x000fc600078e3cff */
[----:B------:R-:W-:Y:S01]  /*8f80*/  IMAD R6, R7, 0x8, R0 ;  /* 0x0000000807067824 */ /* 0x000fe200078e0200 */
[----:B------:R-:W-:Y:S01]  /*8f90*/  SHF.L.U32 R5, R11, 0x1f, RZ ;  /* 0x0000001f0b057819 */ /* 0x000fe200000006ff */
[----:B-1----:R-:W-:Y:S06]  /*8fa0*/  @!P0 BRA `(.L_x_187) ;  /* 0x0000000000d88947 */ /* 0x002fec0003800000 */
.L_x_198:
[----:B------:R-:W1:Y:S01]  /*8fb0*/  SYNCS.PHASECHK.TRANS64.TRYWAIT P0, [R6+URZ], R5 ;  /* 0x00000005060075a7 */ /* 0x000e62000800017f */
[----:B------:R-:W-:-:S05]  /*8fc0*/  VIADD R2, R7, 0x1 ;  /* 0x0000000107027836 */ /* 0x000fca0000000000 */
[----:B------:R-:W-:-:S04]  /*8fd0*/  ISETP.NE.AND P1, PT, R2, 0x4, PT ;  /* 0x000000040200780c */ /* 0x000fc80003f25270 */
[----:B0-----:R-:W-:Y:S02]  /*8fe0*/  SEL R4, RZ, 0x1, P1 ;  /* 0x00000001ff047807 */ /* 0x001fe40000800000 */
[----:B------:R-:W-:Y:S02]  /*8ff0*/  SEL R3, R2, RZ, P1 ;  /* 0x000000ff02037207 */ /* 0x000fe40000800000 */
[----:B------:R-:W-:Y:S01]  /*9000*/  LOP3.LUT R4, R11, R4, RZ, 0x3c, !PT ;  /* 0x000000040b047212 */ /* 0x000fe200078e3cff */
[----:B-1----:R-:W-:Y:S06]  /*9010*/  @!P0 BRA `(.L_x_188) ;  /* 0x0000000000d08947 */ /* 0x002fec0003800000 */
.L_x_199:
[----:B------:R-:W-:Y:S01]  /*9020*/  IMAD R3, R3, 0x8, R0 ;  /* 0x0000000803037824 */ /* 0x000fe200078e0200 */
[----:B------:R-:W-:-:S07]  /*9030*/  SHF.L.U32 R0, R4, 0x1f, RZ ;  /* 0x0000001f04007819 */ /* 0x000fce00000006ff */
.L_x_189:
[----:B-1----:R1:W2:Y:S02]  /*9040*/  SYNCS.PHASECHK.TRANS64.TRYWAIT P0, [R3+URZ], R0 ;  /* 0x00000000030075a7 */ /* 0x0022a4000800017f */
[----:B--2---:R-:W-:Y:S05]  /*9050*/  @!P0 NANOSLEEP.SYNCS 0x989680 ;  /* 0x009896800000895d */ /* 0x004fea0003900000 */
[----:B------:R-:W2:Y:S02]  /*9060*/  @!P0 SYNCS.PHASECHK.TRANS64 P0, [R3+URZ], R0 ;  /* 0x00000000030085a7 */ /* 0x000ea4000800007f */
[----:B--2---:R-:W-:Y:S05]  /*9070*/  @!P0 BRA `(.L_x_189) ;  /* 0xfffffffc00f08947 */ /* 0x004fea000383ffff */
.L_x_184:
[----:B------:R-:W-:Y:S05]  /*9080*/  BSYNC B0 ;  /* 0x0000000000007941 */ /* 0x000fea0003800000 */
.L_x_183:
[----:B------:R-:W-:Y:S05]  /*9090*/  EXIT ;  /* 0x000000000000794d */ /* 0x000fea0003800000 */
.L_x_17:
[----:B-1----:R-:W-:-:S04]  /*90a0*/  IMAD.U32 R11, RZ, RZ, UR6 ;  /* 0x00000006ff0b7e24 */ /* 0x002fc8000f8e00ff */
[----:B------:R1:W4:Y:S03]  /*90b0*/  SYNCS.PHASECHK.TRANS64.TRYWAIT P0, [R11+URZ], R10 ;  /* 0x0000000a0b0075a7 */ /* 0x000326000800017f */
[----:B----4-:R-:W-:Y:S05]  /*90c0*/  @!P0 NANOSLEEP.SYNCS 0x989680 ;  /* 0x009896800000895d */ /* 0x010fea0003900000 */
[----:B------:R-:W4:Y:S02]  /*90d0*/  @!P0 SYNCS.PHASECHK.TRANS64 P0, [R11+URZ], R10 ;  /* 0x0000000a0b0085a7 */ /* 0x000f24000800007f */
[----:B----4-:R-:W-:Y:S05]  /*90e0*/  @!P0 BRA `(.L_x_17) ;  /* 0xfffffffc00ec8947 */ /* 0x010fea000383ffff */
[----:B------:R-:W-:Y:S05]  /*90f0*/  BRA `(.L_x_16) ;  /* 0xffffff8400147947 */ /* 0x000fea000383ffff */
.L_x_23:
[----:B-1----:R-:W-:-:S04]  /*9100*/  IMAD.U32 R140, RZ, RZ, UR12 ;  /* 0x0000000cff8c7e24 */ /* 0x002fc8000f8e00ff */
[----:B------:R1:W4:Y:S03]  /*9110*/  SYNCS.PHASECHK.TRANS64.TRYWAIT P0, [R140+URZ], R11 ;  /* 0x0000000b8c0075a7 */ /* 0x000326000800017f */
[----:B----4-:R-:W-:Y:S05]  /*9120*/  @!P0 NANOSLEEP.SYNCS 0x989680 ;  /* 0x009896800000895d */ /* 0x010fea0003900000 */
[----:B------:R-:W4:Y:S02]  /*9130*/  @!P0 SYNCS.PHASECHK.TRANS64 P0, [R140+URZ], R11 ;  /* 0x0000000b8c0085a7 */ /* 0x000f24000800007f */
[----:B----4-:R-:W-:Y:S05]  /*9140*/  @!P0 BRA `(.L_x_23) ;  /* 0xfffffffc00ec8947 */ /* 0x010fea000383ffff */
[----:B------:R-:W-:Y:S05]  /*9150*/  BRA `(.L_x_22) ;  /* 0xffffff8c00447947 */ /* 0x000fea000383ffff */
.L_x_170:
[----:B------:R-:W-:Y:S01]  /*9160*/  BSSY B1, `(.L_x_190) ;  /* 0x0000006000017945 */ /* 0x000fe20003800000 */
[----:B------:R-:W-:-:S07]  /*9170*/  IMAD.MOV.U32 R0, RZ, RZ, -0x1 ;  /* 0xffffffffff007424 */ /* 0x000fce00078e00ff */
[----:B------:R-:W-:Y:S05]  /*9180*/  WARPSYNC.COLLECTIVE R0, `(.L_x_191) ;  /* 0x00000000000c7348 */ /* 0x000fea0003c00000 */
[----:B------:R-:W-:Y:S02]  /*9190*/  ELECT P1, UR62, PT ;  /* 0x00000000003e782f */ /* 0x000fe40003820000 */
[----:B------:R-:W-:Y:S01]  /*91a0*/  MOV R0, UR62 ;  /* 0x0000003e00007c02 */ /* 0x000fe20008000f00 */
[----:B------:R-:W-:Y:S10]  /*91b0*/  ENDCOLLECTIVE ;  /* 0x000000000000791b */ /* 0x000ff40003800000 */
.L_x_191:
[----:B------:R-:W-:Y:S05]  /*91c0*/  BSYNC B1 ;  /* 0x0000000000017941 */ /* 0x000fea0003800000 */
.L_x_190:
[----:B------:R-:W-:Y:S05]  /*91d0*/  BRA `(.L_x_192) ;  /* 0xfffffff000487947 */ /* 0x000fea000383ffff */
.L_x_173:
[----:B-1----:R1:W2:Y:S02]  /*91e0*/  SYNCS.PHASECHK.TRANS64.TRYWAIT P1, [R18+URZ+0x20], R9 ;  /* 0x00002009120075a7 */ /* 0x0022a4000802017f */
[----:B--2---:R-:W-:Y:S05]  /*91f0*/  @!P1 NANOSLEEP.SYNCS 0x989680 ;  /* 0x009896800000995d */ /* 0x004fea0003900000 */
[----:B------:R-:W2:Y:S02]  /*9200*/  @!P1 SYNCS.PHASECHK.TRANS64 P1, [R18+URZ+0x20], R9 ;  /* 0x00002009120095a7 */ /* 0x000ea4000802007f */
[----:B--2---:R-:W-:Y:S05]  /*9210*/  @!P1 BRA `(.L_x_173) ;  /* 0xfffffffc00f09947 */ /* 0x004fea000383ffff */
[----:B------:R-:W-:Y:S05]  /*9220*/  BRA `(.L_x_193) ;  /* 0xfffffff0007c7947 */ /* 0x000fea000383ffff */
.L_x_182:
[----:B------:R-:W-:Y:S01]  /*9230*/  BSSY B0, `(.L_x_194) ;  /* 0x0000006000007945 */ /* 0x000fe20003800000 */
[----:B------:R-:W-:-:S07]  /*9240*/  IMAD.MOV.U32 R0, RZ, RZ, -0x1 ;  /* 0xffffffffff007424 */ /* 0x000fce00078e00ff */
[----:B------:R-:W-:Y:S05]  /*9250*/  WARPSYNC.COLLECTIVE R0, `(.L_x_195) ;  /* 0x00000000000c7348 */ /* 0x000fea0003c00000 */
[----:B------:R-:W-:Y:S02]  /*9260*/  ELECT P1, UR62, PT ;  /* 0x00000000003e782f */ /* 0x000fe40003820000 */
[----:B------:R-:W-:Y:S01]  /*9270*/  MOV R0, UR62 ;  /* 0x0000003e00007c02 */ /* 0x000fe20008000f00 */
[----:B------:R-:W-:Y:S10]  /*9280*/  ENDCOLLECTIVE ;  /* 0x000000000000791b */ /* 0x000ff40003800000 */
.L_x_195:
[----:B------:R-:W-:Y:S05]  /*9290*/  BSYNC B0 ;  /* 0x0000000000007941 */ /* 0x000fea0003800000 */
.L_x_194:
[----:B------:R-:W-:Y:S01]  /*92a0*/  PLOP3.LUT P0, PT, P1, PT, PT, 0x80, 0x0 ;  /* 0x000000000000781c */ /* 0x000fe20000f0f070 */
[----:B------:R-:W-:-:S12]  /*92b0*/  BRA `(.L_x_196) ;  /* 0xfffffff800c47947 */ /* 0x000fd8000383ffff */
.L_x_186:
[----:B0-----:R0:W1:Y:S02]  /*92c0*/  SYNCS.PHASECHK.TRANS64.TRYWAIT P0, [R7+URZ], R2 ;  /* 0x00000002070075a7 */ /* 0x001064000800017f */
[----:B-1----:R-:W-:Y:S05]  /*92d0*/  @!P0 NANOSLEEP.SYNCS 0x989680 ;  /* 0x009896800000895d */ /* 0x002fea0003900000 */
[----:B------:R-:W1:Y:S02]  /*92e0*/  @!P0 SYNCS.PHASECHK.TRANS64 P0, [R7+URZ], R2 ;  /* 0x00000002070085a7 */ /* 0x000e64000800007f */
[----:B-1----:R-:W-:Y:S05]  /*92f0*/  @!P0 BRA `(.L_x_186) ;  /* 0xfffffffc00f08947 */ /* 0x002fea000383ffff */
[----:B------:R-:W-:Y:S05]  /*9300*/  BRA `(.L_x_197) ;  /* 0xfffffffc00047947 */ /* 0x000fea000383ffff */
.L_x_187:
[----:B0-----:R0:W1:Y:S02]  /*9310*/  SYNCS.PHASECHK.TRANS64.TRYWAIT P0, [R9+URZ], R4 ;  /* 0x00000004090075a7 */ /* 0x001064000800017f */
[----:B-1----:R-:W-:Y:S05]  /*9320*/  @!P0 NANOSLEEP.SYNCS 0x989680 ;  /* 0x009896800000895d */ /* 0x002fea0003900000 */
[----:B------:R-:W1:Y:S02]  /*9330*/  @!P0 SYNCS.PHASECHK.TRANS64 P0, [R9+URZ], R4 ;  /* 0x00000004090085a7 */ /* 0x000e64000800007f */
[----:B-1----:R-:W-:Y:S05]  /*9340*/  @!P0 BRA `(.L_x_187) ;  /* 0xfffffffc00f08947 */ /* 0x002fea000383ffff */
[----:B------:R-:W-:Y:S05]  /*9350*/  BRA `(.L_x_198) ;  /* 0xfffffffc00147947 */ /* 0x000fea000383ffff */
.L_x_188:
[----:B0-----:R0:W1:Y:S02]  /*9360*/  SYNCS.PHASECHK.TRANS64.TRYWAIT P0, [R6+URZ], R5 ;  /* 0x00000005060075a7 */ /* 0x001064000800017f */
[----:B-1----:R-:W-:Y:S05]  /*9370*/  @!P0 NANOSLEEP.SYNCS 0x989680 ;  /* 0x009896800000895d */ /* 0x002fea0003900000 */
[----:B------:R-:W1:Y:S02]  /*9380*/  @!P0 SYNCS.PHASECHK.TRANS64 P0, [R6+URZ], R5 ;  /* 0x00000005060085a7 */ /* 0x000e64000800007f */
[----:B-1----:R-:W-:Y:S05]  /*9390*/  @!P0 BRA `(.L_x_188) ;  /* 0xfffffffc00f08947 */ /* 0x002fea000383ffff */
[----:B------:R-:W-:Y:S05]  /*93a0*/  BRA `(.L_x_199) ;  /* 0xfffffffc001c7947 */ /* 0x000fea000383ffff */
.L_x_200:
[----:B------:R-:W-:-:S00]  /*93b0*/  BRA `(.L_x_200) ;  /* 0xfffffffc00fc7947 */ /* 0x000fc0000383ffff */
[----:B------:R-:W-:-:S00]  /*93c0*/  NOP ;  /* 0x0000000000007918 */ /* 0x000fc00000000000 */
        /* <DEDUP_REMOVED lines=11> */
.L_x_201:


//--------------------- .nv.shared._ZN7cutlass13device_kernelINS_4gemm6kernel13GemmUniversalIN4cute5tupleIJiiiiEEENS1_10collective13CollectiveMmaINS1_37MainloopSm90TmaGmmaWarpSpecializedFP8ILi4ENS5_IJNS4_1CILi1EEESB_SB_EEENS1_35KernelTmaWarpSpecializedCooperativeEEENS5_IJNSA_ILi128EEESF_NSA_ILi32EEEEEENS_12float_e4m3_tENS5_IJlSB_lEEESI_SJ_NS4_8TiledMMAINS4_8MMA_AtomIJNS4_4SM904GMMA31MMA_64x128x32_F32E4M3E4M3_SS_TNILNSN_7ScaleInE1ELSP_1EEEEEENS4_6LayoutINS5_IJNSA_ILi2EEESB_SB_EEENS5_IJSB_NSA_ILi0EEESV_EEEEENS5_IJNS4_10UnderscoreESY_SY_EEEEENS4_13SM90_TMA_LOADENS4_14ComposedLayoutINS4_7SwizzleILi1ELi4ELi3EEENS4_18smem_ptr_flag_bitsILi8EEENSS_INS5_IJNSA_ILi8EEESG_EEENS5_IJSG_SB_EEEEEEEvNS4_8identityES11_S1B_vS1C_EENS_8epilogue10collective6detail29Sm90TmaWarpSpecializedAdapterINS1F_15DefaultEpilogueISI_SJ_SJ_NS1E_6thread17LinearCombinationISI_Li1EffLNS1J_9ScaleType4KindE0ELNS_15FloatRoundStyleE2ESI_EENS1_15EpilogueDefaultEEEEEvvEEEEvNT_6ParamsE --------------------------
	.section	.nv.shared._ZN7cutlass13device_kernelINS_4gemm6kernel13GemmUniversalIN4cute5tupleIJiiiiEEENS1_10collective13CollectiveMmaINS1_37MainloopSm90TmaGmmaWarpSpecializedFP8ILi4ENS5_IJNS4_1CILi1EEESB_SB_EEENS1_35KernelTmaWarpSpecializedCooperativeEEENS5_IJNSA_ILi128EEESF_NSA_ILi32EEEEEENS_12float_e4m3_tENS5_IJlSB_lEEESI_SJ_NS4_8TiledMMAINS4_8MMA_AtomIJNS4_4SM904GMMA31MMA_64x128x32_F32E4M3E4M3_SS_TNILNSN_7ScaleInE1ELSP_1EEEEEENS4_6LayoutINS5_IJNSA_ILi2EEESB_SB_EEENS5_IJSB_NSA_ILi0EEESV_EEEEENS5_IJNS4_10UnderscoreESY_SY_EEEEENS4_13SM90_TMA_LOADENS4_14ComposedLayoutINS4_7SwizzleILi1ELi4ELi3EEENS4_18smem_ptr_flag_bitsILi8EEENSS_INS5_IJNSA_ILi8EEESG_EEENS5_IJSG_SB_EEEEEEEvNS4_8identityES11_S1B_vS1C_EENS_8epilogue10collective6detail29Sm90TmaWarpSpecializedAdapterINS1F_15DefaultEpilogueISI_SJ_SJ_NS1E_6thread17LinearCombinationISI_Li1EffLNS1J_9ScaleType4KindE0ELNS_15FloatRoundStyleE2ESI_EENS1_15EpilogueDefaultEEEEEvvEEEEvNT_6ParamsE,"aw",@nobits
	.sectionflags	@""
	.align	16
	.zero		1024


//--------------------- .nv.shared.reserved.0     --------------------------
	.section	.nv.shared.reserved.0,"aw",@nobits
	.weak		__nv_reservedSMEM_offset_0_alias
	.size		__nv_reservedSMEM_offset_0_alias, 0, 0
	.other		__nv_reservedSMEM_offset_0_alias,@"STO_CUDA_RESERVED_SHARED STV_DEFAULT"
__nv_reservedSMEM_offset_0_alias:
	.zero		0


//--------------------- .nv.global                --------------------------
	.section	.nv.global,"aw",@nobits
.nv.global:
	.type		_ZN39_INTERNAL_b214e62a_4_k_cu_ffe74093_47184cute1_E,@object
	.size		_ZN39_INTERNAL_b214e62a_4_k_cu_ffe74093_47184cute1_E,(_ZN39_INTERNAL_b214e62a_4_k_cu_ffe74093_47184cuda3std3__45__cpo6cbeginE - _ZN39_INTERNAL_b214e62a_4_k_cu_ffe74093_47184cute1_E)
_ZN39_INTERNAL_b214e62a_4_k_cu_ffe74093_47184cute1_E:
	.zero		1
	.type		_ZN39_INTERNAL_b214e62a_4_k_cu_ffe74093_47184cuda3std3__45__cpo6cbeginE,@object
	.size		_ZN39_INTERNAL_b214e62a_4_k_cu_ffe74093_47184cuda3std3__45__cpo6cbeginE,(_ZN39_INTERNAL_b214e62a_4_k_cu_ffe74093_47184cuda3std3__48in_placeE - _ZN39_INTERNAL_b214e62a_4_k_cu_ffe74093_47184cuda3std3__45__cpo6cbeginE)
_ZN39_INTERNAL_b214e62a_4_k_cu_ffe74093_47184cuda3std3__45__cpo6cbeginE:
	.zero		1
	.type		_ZN39_INTERNAL_b214e62a_4_k_cu_ffe74093_47184cuda3std3__48in_placeE,@object
	.size		_ZN39_INTERNAL_b214e62a_4_k_cu_ffe74093_47184cuda3std3__48in_placeE,(_ZN39_INTERNAL_b214e62a_4_k_cu_ffe74093_47184cuda3std6ranges3__45__cpo9iter_moveE - _ZN39_INTERNAL_b214e62a_4_k_cu_ffe74093_47184cuda3std3__48in_placeE)
_ZN39_INTERNAL_b214e62a_4_k_cu_ffe74093_47184cuda3std3__48in_placeE:
	.zero		1
	.type		_ZN39_INTERNAL_b214e62a_4_k_cu_ffe74093_47184cuda3std6ranges3__45__cpo9iter_moveE,@object
	.size		_ZN39_INTERNAL_b214e62a_4_k_cu_ffe74093_47184cuda3std6ranges3__45__cpo9iter_moveE,(_ZN39_INTERNAL_b214e62a_4_k_cu_ffe74093_47184cuda3std3__45__cpo5beginE - _ZN39_INTERNAL_b214e62a_4_k_cu_ffe74093_47184cuda3std6ranges3__45__cpo9iter_moveE)
_ZN39_INTERNAL_b214e62a_4_k_cu_ffe74093_47184cuda3std6ranges3__45__cpo9iter_moveE:
	.zero		1
	.type		_ZN39_INTERNAL_b214e62a_4_k_cu_ffe74093_47184cuda3std3__45__cpo5beginE,@object
	.size		_ZN39_INTERNAL_b214e62a_4_k_cu_ffe74093_47184cuda3std3__45__cpo5beginE,(_ZN39_INTERNAL_b214e62a_4_k_cu_ffe74093_47184cuda3std3__441_GLOBAL__N__b214e62a_4_k_cu_ffe74093_47186ignoreE - _ZN39_INTERNAL_b214e62a_4_k_cu_ffe74093_47184cuda3std3__45__cpo5beginE)
_ZN39_INTERNAL_b214e62a_4_k_cu_ffe74093_47184cuda3std3__45__cpo5beginE:
	.zero		1
	.type		_ZN39_INTERNAL_b214e62a_4_k_cu_ffe74093_47184cuda3std3__441_GLOBAL__N__b214e62a_4_k_cu_ffe74093_47186ignoreE,@object
	.size		_ZN39_INTERNAL_b214e62a_4_k_cu_ffe74093_47184cuda3std3__441_GLOBAL__N__b214e62a_4_k_cu_ffe74093_47186ignoreE,(_ZN39_INTERNAL_b214e62a_4_k_cu_ffe74093_47184cute7productE - _ZN39_INTERNAL_b214e62a_4_k_cu_ffe74093_47184cuda3std3__441_GLOBAL__N__b214e62a_4_k_cu_ffe74093_47186ignoreE)
_ZN39_INTERNAL_b214e62a_4_k_cu_ffe74093_47184cuda3std3__441_GLOBAL__N__b214e62a_4_k_cu_ffe74093_47186ignoreE:
	.zero		1
	.type		_ZN39_INTERNAL_b214e62a_4_k_cu_ffe74093_47184cute7productE,@object
	.size		_ZN39_INTERNAL_b214e62a_4_k_cu_ffe74093_47184cute7productE,(_ZN39_INTERNAL_b214e62a_4_k_cu_ffe74093_47184cuda3std3__45__cpo3endE - _ZN39_INTERNAL_b214e62a_4_k_cu_ffe74093_47184cute7productE)
_ZN39_INTERNAL_b214e62a_4_k_cu_ffe74093_47184cute7productE:
	.zero		1
	.type		_ZN39_INTERNAL_b214e62a_4_k_cu_ffe74093_47184cuda3std3__45__cpo3endE,@object
	.size		_ZN39_INTERNAL_b214e62a_4_k_cu_ffe74093_47184cuda3std3__45__cpo3endE,(_ZN39_INTERNAL_b214e62a_4_k_cu_ffe74093_47184cuda3std3__419piecewise_constructE - _ZN39_INTERNAL_b214e62a_4_k_cu_ffe74093_47184cuda3std3__45__cpo3endE)
_ZN39_INTERNAL_b214e62a_4_k_cu_ffe74093_47184cuda3std3__45__cpo3endE:
	.zero		1
	.type		_ZN39_INTERNAL_b214e62a_4_k_cu_ffe74093_47184cuda3std3__419piecewise_constructE,@object
	.size		_ZN39_INTERNAL_b214e62a_4_k_cu_ffe74093_47184cuda3std3__419piecewise_constructE,(_ZN39_INTERNAL_b214e62a_4_k_cu_ffe74093_47184cuda3std3__45__cpo4cendE - _ZN39_INTERNAL_b214e62a_4_k_cu_ffe74093_47184cuda3std3__419piecewise_constructE)
_ZN39_INTERNAL_b214e62a_4_k_cu_ffe74093_47184cuda3std3__419piecewise_constructE:
	.zero		1
	.type		_ZN39_INTERNAL_b214e62a_4_k_cu_ffe74093_47184cuda3std3__45__cpo4cendE,@object
	.size		_ZN39_INTERNAL_b214e62a_4_k_cu_ffe74093_47184cuda3std3__45__cpo4cendE,(_ZN39_INTERNAL_b214e62a_4_k_cu_ffe74093_47184cuda3std6ranges3__45__cpo4swapE - _ZN39_INTERNAL_b214e62a_4_k_cu_ffe74093_47184cuda3std3__45__cpo4cendE)
_ZN39_INTERNAL_b214e62a_4_k_cu_ffe74093_47184cuda3std3__45__cpo4cendE:
	.zero		1
	.type		_ZN39_INTERNAL_b214e62a_4_k_cu_ffe74093_47184cuda3std6ranges3__45__cpo4swapE,@object
	.size		_ZN39_INTERNAL_b214e62a_4_k_cu_ffe74093_47184cuda3std6ranges3__45__cpo4swapE,(.L_7 - _ZN39_INTERNAL_b214e62a_4_k_cu_ffe74093_47184cuda3std6ranges3__45__cpo4swapE)
_ZN39_INTERNAL_b214e62a_4_k_cu_ffe74093_47184cuda3std6ranges3__45__cpo4swapE:
	.zero		1
.L_7:


//--------------------- .nv.constant0._ZN7cutlass13device_kernelINS_4gemm6kernel13GemmUniversalIN4cute5tupleIJiiiiEEENS1_10collective13CollectiveMmaINS1_37MainloopSm90TmaGmmaWarpSpecializedFP8ILi4ENS5_IJNS4_1CILi1EEESB_SB_EEENS1_35KernelTmaWarpSpecializedCooperativeEEENS5_IJNSA_ILi128EEESF_NSA_ILi32EEEEEENS_12float_e4m3_tENS5_IJlSB_lEEESI_SJ_NS4_8TiledMMAINS4_8MMA_AtomIJNS4_4SM904GMMA31MMA_64x128x32_F32E4M3E4M3_SS_TNILNSN_7ScaleInE1ELSP_1EEEEEENS4_6LayoutINS5_IJNSA_ILi2EEESB_SB_EEENS5_IJSB_NSA_ILi0EEESV_EEEEENS5_IJNS4_10UnderscoreESY_SY_EEEEENS4_13SM90_TMA_LOADENS4_14ComposedLayoutINS4_7SwizzleILi1ELi4ELi3EEENS4_18smem_ptr_flag_bitsILi8EEENSS_INS5_IJNSA_ILi8EEESG_EEENS5_IJSG_SB_EEEEEEEvNS4_8identityES11_S1B_vS1C_EENS_8epilogue10collective6detail29Sm90TmaWarpSpecializedAdapterINS1F_15DefaultEpilogueISI_SJ_SJ_NS1E_6thread17LinearCombinationISI_Li1EffLNS1J_9ScaleType4KindE0ELNS_15FloatRoundStyleE2ESI_EENS1_15EpilogueDefaultEEEEEvvEEEEvNT_6ParamsE --------------------------
	.section	.nv.constant0._ZN7cutlass13device_kernelINS_4gemm6kernel13GemmUniversalIN4cute5tupleIJiiiiEEENS1_10collective13CollectiveMmaINS1_37MainloopSm90TmaGmmaWarpSpecializedFP8ILi4ENS5_IJNS4_1CILi1EEESB_SB_EEENS1_35KernelTmaWarpSpecializedCooperativeEEENS5_IJNSA_ILi128EEESF_NSA_ILi32EEEEEENS_12float_e4m3_tENS5_IJlSB_lEEESI_SJ_NS4_8TiledMMAINS4_8MMA_AtomIJNS4_4SM904GMMA31MMA_64x128x32_F32E4M3E4M3_SS_TNILNSN_7ScaleInE1ELSP_1EEEEEENS4_6LayoutINS5_IJNSA_ILi2EEESB_SB_EEENS5_IJSB_NSA_ILi0EEESV_EEEEENS5_IJNS4_10UnderscoreESY_SY_EEEEENS4_13SM90_TMA_LOADENS4_14ComposedLayoutINS4_7SwizzleILi1ELi4ELi3EEENS4_18smem_ptr_flag_bitsILi8EEENSS_INS5_IJNSA_ILi8EEESG_EEENS5_IJSG_SB_EEEEEEEvNS4_8identityES11_S1B_vS1C_EENS_8epilogue10collective6detail29Sm90TmaWarpSpecializedAdapterINS1F_15DefaultEpilogueISI_SJ_SJ_NS1E_6thread17LinearCombinationISI_Li1EffLNS1J_9ScaleType4KindE0ELNS_15FloatRoundStyleE2ESI_EENS1_15EpilogueDefaultEEEEEvvEEEEvNT_6ParamsE,"a",@progbits
	.sectionflags	@""
	.align	4
.nv.constant0._ZN7cutlass13device_kernelINS_4gemm6kernel13GemmUniversalIN4cute5tupleIJiiiiEEENS1_10collective13CollectiveMmaINS1_37MainloopSm90TmaGmmaWarpSpecializedFP8ILi4ENS5_IJNS4_1CILi1EEESB_SB_EEENS1_35KernelTmaWarpSpecializedCooperativeEEENS5_IJNSA_ILi128EEESF_NSA_ILi32EEEEEENS_12float_e4m3_tENS5_IJlSB_lEEESI_SJ_NS4_8TiledMMAINS4_8MMA_AtomIJNS4_4SM904GMMA31MMA_64x128x32_F32E4M3E4M3_SS_TNILNSN_7ScaleInE1ELSP_1EEEEEENS4_6LayoutINS5_IJNSA_ILi2EEESB_SB_EEENS5_IJSB_NSA_ILi0EEESV_EEEEENS5_IJNS4_10UnderscoreESY_SY_EEEEENS4_13SM90_TMA_LOADENS4_14ComposedLayoutINS4_7SwizzleILi1ELi4ELi3EEENS4_18smem_ptr_flag_bitsILi8EEENSS_INS5_IJNSA_ILi8EEESG_EEENS5_IJSG_SB_EEEEEEEvNS4_8identityES11_S1B_vS1C_EENS_8epilogue10collective6detail29Sm90TmaWarpSpecializedAdapterINS1F_15DefaultEpilogueISI_SJ_SJ_NS1E_6thread17LinearCombinationISI_Li1EffLNS1J_9ScaleType4KindE0ELNS_15FloatRoundStyleE2ESI_EENS1_15EpilogueDefaultEEEEEvvEEEEvNT_6ParamsE:
	.zero		1664


//--------------------- SYMBOLS --------------------------

	.type		.nv.reservedSmem.offset0,@object
	.size		.nv.reservedSmem.offset0,0x4
